//
// Generated by NVIDIA NVVM Compiler
//
// Compiler Build ID: CL-36424714
// Cuda compilation tools, release 13.0, V13.0.88
// Based on NVVM 20.0.0
//

.version 9.0
.target sm_100
.address_size 64

	// .globl	_Z14householder_qrPfii
.extern .func  (.param .b64 func_retval0) malloc
(
	.param .b64 malloc_param_0
)
;
.extern .func free
(
	.param .b64 free_param_0
)
;

.visible .entry _Z14householder_qrPfii(
	.param .u64 .ptr .align 1 _Z14householder_qrPfii_param_0,
	.param .u32 _Z14householder_qrPfii_param_1,
	.param .u32 _Z14householder_qrPfii_param_2
)
{
	.reg .pred 	%p<74>;
	.reg .b16 	%rs<31>;
	.reg .b32 	%r<293>;
	.reg .b32 	%f<425>;
	.reg .b64 	%rd<201>;

	ld.param.u64 	%rd16, [_Z14householder_qrPfii_param_0];
	ld.param.u32 	%r153, [_Z14householder_qrPfii_param_1];
	ld.param.u32 	%r154, [_Z14householder_qrPfii_param_2];
	cvta.to.global.u64 	%rd1, %rd16;
	setp.lt.s32 	%p1, %r154, 1;
	@%p1 bra 	$L__BB0_99;
	add.s32 	%r1, %r154, -1;
	cvt.u16.u32 	%rs1, %r153;
	cvt.u16.u32 	%rs2, %r154;
	add.s32 	%r2, %r154, 1;
	shl.b32 	%r3, %r154, 4;
	mul.lo.s32 	%r4, %r154, 15;
	mul.lo.s32 	%r5, %r154, 14;
	mul.lo.s32 	%r6, %r154, 12;
	mul.lo.s32 	%r7, %r154, 11;
	mul.lo.s32 	%r8, %r154, 10;
	mul.lo.s32 	%r9, %r154, 9;
	shl.b32 	%r10, %r154, 3;
	mul.lo.s32 	%r11, %r154, 7;
	mul.lo.s32 	%r12, %r154, 6;
	mul.lo.s32 	%r13, %r154, 5;
	shl.b32 	%r14, %r154, 2;
	mul.lo.s32 	%r15, %r154, 3;
	shl.b32 	%r16, %r154, 1;
	mov.b32 	%r244, 0;
	mov.b16 	%rs28, 0;
	mov.u16 	%rs29, %rs28;
	mov.u16 	%rs30, %rs28;
	mov.u32 	%r243, %r153;
$L__BB0_2:
	setp.eq.s32 	%p2, %r153, %r154;
	sub.s16 	%rs7, %rs2, %rs28;
	sub.s16 	%rs16, %rs2, %rs29;
	cvt.u32.u16 	%r156, %rs16;
	and.b32  	%r19, %r156, 7;
	add.s32 	%r20, %r19, -1;
	sub.s32 	%r21, %r154, %r244;
	sub.s16 	%rs18, %rs1, %rs29;
	cvt.u32.u16 	%r157, %rs18;
	and.b32  	%r22, %r157, 7;
	add.s32 	%r23, %r22, -1;
	sub.s32 	%r24, %r153, %r244;
	not.b32 	%r158, %r244;
	add.s32 	%r25, %r153, %r158;
	sub.s16 	%rs19, %rs1, %rs30;
	cvt.u32.u16 	%r159, %rs19;
	and.b32  	%r26, %r159, 15;
	add.s32 	%r27, %r26, -1;
	setp.eq.s32 	%p3, %r1, %r244;
	and.pred  	%p4, %p2, %p3;
	@%p4 bra 	$L__BB0_99;
	mul.wide.s32 	%rd17, %r24, 4;
	{ // callseq 0, 0
	.param .b64 param0;
	st.param.b64 	[param0], %rd17;
	.param .b64 retval0;
	call.uni (retval0), 
	malloc, 
	(
	param0
	);
	ld.param.b64 	%rd18, [retval0];
	} // callseq 0
	setp.lt.s32 	%p5, %r24, 1;
	@%p5 bra 	$L__BB0_17;
	setp.lt.u32 	%p6, %r25, 15;
	mov.b32 	%r262, 0;
	@%p6 bra 	$L__BB0_7;
	and.b32  	%r161, %r243, -16;
	neg.s32 	%r260, %r161;
	mul.lo.s32 	%r162, %r2, %r244;
	mul.wide.u32 	%rd19, %r162, 4;
	add.s64 	%rd200, %rd1, %rd19;
	add.s32 	%r259, %r4, %r162;
	add.s32 	%r258, %r5, %r162;
	mad.lo.s32 	%r257, %r154, 13, %r162;
	add.s32 	%r256, %r6, %r162;
	add.s32 	%r255, %r7, %r162;
	add.s32 	%r254, %r8, %r162;
	add.s32 	%r253, %r9, %r162;
	add.s32 	%r252, %r10, %r162;
	add.s32 	%r251, %r11, %r162;
	add.s32 	%r250, %r12, %r162;
	add.s32 	%r249, %r13, %r162;
	add.s32 	%r248, %r14, %r162;
	add.s32 	%r247, %r15, %r162;
	add.s32 	%r246, %r16, %r162;
	add.s64 	%rd199, %rd18, 32;
	add.s32 	%r245, %r154, %r162;
$L__BB0_6:
	.pragma "nounroll";
	and.b32  	%r262, %r243, -16;
	ld.global.f32 	%f44, [%rd200];
	st.f32 	[%rd199+-32], %f44;
	mul.wide.u32 	%rd20, %r245, 4;
	add.s64 	%rd21, %rd1, %rd20;
	ld.global.f32 	%f45, [%rd21];
	st.f32 	[%rd199+-28], %f45;
	mul.wide.u32 	%rd22, %r246, 4;
	add.s64 	%rd23, %rd1, %rd22;
	ld.global.f32 	%f46, [%rd23];
	st.f32 	[%rd199+-24], %f46;
	mul.wide.u32 	%rd24, %r247, 4;
	add.s64 	%rd25, %rd1, %rd24;
	ld.global.f32 	%f47, [%rd25];
	st.f32 	[%rd199+-20], %f47;
	mul.wide.u32 	%rd26, %r248, 4;
	add.s64 	%rd27, %rd1, %rd26;
	ld.global.f32 	%f48, [%rd27];
	st.f32 	[%rd199+-16], %f48;
	mul.wide.u32 	%rd28, %r249, 4;
	add.s64 	%rd29, %rd1, %rd28;
	ld.global.f32 	%f49, [%rd29];
	st.f32 	[%rd199+-12], %f49;
	mul.wide.u32 	%rd30, %r250, 4;
	add.s64 	%rd31, %rd1, %rd30;
	ld.global.f32 	%f50, [%rd31];
	st.f32 	[%rd199+-8], %f50;
	mul.wide.u32 	%rd32, %r251, 4;
	add.s64 	%rd33, %rd1, %rd32;
	ld.global.f32 	%f51, [%rd33];
	st.f32 	[%rd199+-4], %f51;
	mul.wide.u32 	%rd34, %r252, 4;
	add.s64 	%rd35, %rd1, %rd34;
	ld.global.f32 	%f52, [%rd35];
	st.f32 	[%rd199], %f52;
	mul.wide.u32 	%rd36, %r253, 4;
	add.s64 	%rd37, %rd1, %rd36;
	ld.global.f32 	%f53, [%rd37];
	st.f32 	[%rd199+4], %f53;
	mul.wide.u32 	%rd38, %r254, 4;
	add.s64 	%rd39, %rd1, %rd38;
	ld.global.f32 	%f54, [%rd39];
	st.f32 	[%rd199+8], %f54;
	mul.wide.u32 	%rd40, %r255, 4;
	add.s64 	%rd41, %rd1, %rd40;
	ld.global.f32 	%f55, [%rd41];
	st.f32 	[%rd199+12], %f55;
	mul.wide.u32 	%rd42, %r256, 4;
	add.s64 	%rd43, %rd1, %rd42;
	ld.global.f32 	%f56, [%rd43];
	st.f32 	[%rd199+16], %f56;
	mul.wide.u32 	%rd44, %r257, 4;
	add.s64 	%rd45, %rd1, %rd44;
	ld.global.f32 	%f57, [%rd45];
	st.f32 	[%rd199+20], %f57;
	mul.wide.u32 	%rd46, %r258, 4;
	add.s64 	%rd47, %rd1, %rd46;
	ld.global.f32 	%f58, [%rd47];
	st.f32 	[%rd199+24], %f58;
	mul.wide.u32 	%rd48, %r259, 4;
	add.s64 	%rd49, %rd1, %rd48;
	ld.global.f32 	%f59, [%rd49];
	st.f32 	[%rd199+28], %f59;
	add.s32 	%r260, %r260, 16;
	mul.wide.u32 	%rd50, %r3, 4;
	add.s64 	%rd200, %rd200, %rd50;
	add.s32 	%r259, %r259, %r3;
	add.s32 	%r258, %r258, %r3;
	add.s32 	%r257, %r257, %r3;
	add.s32 	%r256, %r256, %r3;
	add.s32 	%r255, %r255, %r3;
	add.s32 	%r254, %r254, %r3;
	add.s32 	%r253, %r253, %r3;
	add.s32 	%r252, %r252, %r3;
	add.s32 	%r251, %r251, %r3;
	add.s32 	%r250, %r250, %r3;
	add.s32 	%r249, %r249, %r3;
	add.s32 	%r248, %r248, %r3;
	add.s32 	%r247, %r247, %r3;
	add.s32 	%r246, %r246, %r3;
	add.s64 	%rd199, %rd199, 64;
	add.s32 	%r245, %r245, %r3;
	setp.ne.s32 	%p7, %r260, 0;
	@%p7 bra 	$L__BB0_6;
$L__BB0_7:
	and.b32  	%r163, %r243, 15;
	setp.eq.s32 	%p8, %r163, 0;
	@%p8 bra 	$L__BB0_17;
	setp.lt.u32 	%p9, %r27, 7;
	@%p9 bra 	$L__BB0_10;
	add.s32 	%r164, %r262, %r244;
	mad.lo.s32 	%r165, %r164, %r154, %r244;
	mul.wide.u32 	%rd51, %r165, 4;
	add.s64 	%rd52, %rd1, %rd51;
	ld.global.f32 	%f60, [%rd52];
	mul.wide.u32 	%rd53, %r262, 4;
	add.s64 	%rd54, %rd18, %rd53;
	st.f32 	[%rd54], %f60;
	add.s32 	%r166, %r165, %r154;
	mul.wide.u32 	%rd55, %r166, 4;
	add.s64 	%rd56, %rd1, %rd55;
	ld.global.f32 	%f61, [%rd56];
	st.f32 	[%rd54+4], %f61;
	add.s32 	%r167, %r166, %r154;
	mul.wide.u32 	%rd57, %r167, 4;
	add.s64 	%rd58, %rd1, %rd57;
	ld.global.f32 	%f62, [%rd58];
	st.f32 	[%rd54+8], %f62;
	add.s32 	%r168, %r167, %r154;
	mul.wide.u32 	%rd59, %r168, 4;
	add.s64 	%rd60, %rd1, %rd59;
	ld.global.f32 	%f63, [%rd60];
	st.f32 	[%rd54+12], %f63;
	add.s32 	%r169, %r168, %r154;
	mul.wide.u32 	%rd61, %r169, 4;
	add.s64 	%rd62, %rd1, %rd61;
	ld.global.f32 	%f64, [%rd62];
	st.f32 	[%rd54+16], %f64;
	add.s32 	%r170, %r169, %r154;
	mul.wide.u32 	%rd63, %r170, 4;
	add.s64 	%rd64, %rd1, %rd63;
	ld.global.f32 	%f65, [%rd64];
	st.f32 	[%rd54+20], %f65;
	add.s32 	%r171, %r170, %r154;
	mul.wide.u32 	%rd65, %r171, 4;
	add.s64 	%rd66, %rd1, %rd65;
	ld.global.f32 	%f66, [%rd66];
	st.f32 	[%rd54+24], %f66;
	add.s32 	%r172, %r171, %r154;
	mul.wide.u32 	%rd67, %r172, 4;
	add.s64 	%rd68, %rd1, %rd67;
	ld.global.f32 	%f67, [%rd68];
	st.f32 	[%rd54+28], %f67;
	add.s32 	%r262, %r262, 8;
$L__BB0_10:
	and.b32  	%r173, %r26, 7;
	setp.eq.s32 	%p10, %r173, 0;
	@%p10 bra 	$L__BB0_17;
	and.b32  	%r80, %r22, 3;
	setp.lt.u32 	%p11, %r23, 3;
	@%p11 bra 	$L__BB0_13;
	add.s32 	%r174, %r262, %r244;
	mad.lo.s32 	%r175, %r174, %r154, %r244;
	mul.wide.u32 	%rd69, %r175, 4;
	add.s64 	%rd70, %rd1, %rd69;
	ld.global.f32 	%f68, [%rd70];
	mul.wide.u32 	%rd71, %r262, 4;
	add.s64 	%rd72, %rd18, %rd71;
	st.f32 	[%rd72], %f68;
	add.s32 	%r176, %r175, %r154;
	mul.wide.u32 	%rd73, %r176, 4;
	add.s64 	%rd74, %rd1, %rd73;
	ld.global.f32 	%f69, [%rd74];
	st.f32 	[%rd72+4], %f69;
	add.s32 	%r177, %r176, %r154;
	mul.wide.u32 	%rd75, %r177, 4;
	add.s64 	%rd76, %rd1, %rd75;
	ld.global.f32 	%f70, [%rd76];
	st.f32 	[%rd72+8], %f70;
	add.s32 	%r178, %r177, %r154;
	mul.wide.u32 	%rd77, %r178, 4;
	add.s64 	%rd78, %rd1, %rd77;
	ld.global.f32 	%f71, [%rd78];
	st.f32 	[%rd72+12], %f71;
	add.s32 	%r262, %r262, 4;
$L__BB0_13:
	setp.eq.s32 	%p12, %r80, 0;
	@%p12 bra 	$L__BB0_17;
	add.s32 	%r179, %r262, %r244;
	mad.lo.s32 	%r83, %r179, %r154, %r244;
	mul.wide.u32 	%rd79, %r83, 4;
	add.s64 	%rd80, %rd1, %rd79;
	ld.global.f32 	%f72, [%rd80];
	mul.wide.u32 	%rd81, %r262, 4;
	add.s64 	%rd9, %rd18, %rd81;
	st.f32 	[%rd9], %f72;
	setp.eq.s32 	%p13, %r80, 1;
	@%p13 bra 	$L__BB0_17;
	add.s32 	%r84, %r83, %r154;
	mul.wide.u32 	%rd82, %r84, 4;
	add.s64 	%rd83, %rd1, %rd82;
	ld.global.f32 	%f73, [%rd83];
	st.f32 	[%rd9+4], %f73;
	setp.eq.s32 	%p14, %r80, 2;
	@%p14 bra 	$L__BB0_17;
	add.s32 	%r180, %r84, %r154;
	mul.wide.u32 	%rd84, %r180, 4;
	add.s64 	%rd85, %rd1, %rd84;
	ld.global.f32 	%f74, [%rd85];
	st.f32 	[%rd9+8], %f74;
$L__BB0_17:
	ld.f32 	%f1, [%rd18];
	setp.ltu.f32 	%p16, %f1, 0f00000000;
	setp.lt.f32 	%p17, %f1, 0f00000000;
	selp.f32 	%f75, 0fBF800000, 0f00000000, %p17;
	selp.f32 	%f2, %f75, 0f3F800000, %p16;
	@%p5 bra 	$L__BB0_44;
	and.b32  	%r85, %r243, 15;
	setp.lt.u32 	%p18, %r25, 15;
	mov.b32 	%r266, 0;
	mov.f32 	%f408, 0f00000000;
	@%p18 bra 	$L__BB0_21;
	and.b32  	%r266, %r243, -16;
	mov.b32 	%r264, 0;
	mov.f32 	%f408, 0f00000000;
$L__BB0_20:
	.pragma "nounroll";
	mul.wide.u32 	%rd86, %r264, 4;
	add.s64 	%rd87, %rd18, %rd86;
	ld.f32 	%f82, [%rd87];
	fma.rn.f32 	%f83, %f82, %f82, %f408;
	ld.f32 	%f84, [%rd87+4];
	fma.rn.f32 	%f85, %f84, %f84, %f83;
	ld.f32 	%f86, [%rd87+8];
	fma.rn.f32 	%f87, %f86, %f86, %f85;
	ld.f32 	%f88, [%rd87+12];
	fma.rn.f32 	%f89, %f88, %f88, %f87;
	ld.f32 	%f90, [%rd87+16];
	fma.rn.f32 	%f91, %f90, %f90, %f89;
	ld.f32 	%f92, [%rd87+20];
	fma.rn.f32 	%f93, %f92, %f92, %f91;
	ld.f32 	%f94, [%rd87+24];
	fma.rn.f32 	%f95, %f94, %f94, %f93;
	ld.f32 	%f96, [%rd87+28];
	fma.rn.f32 	%f97, %f96, %f96, %f95;
	ld.f32 	%f98, [%rd87+32];
	fma.rn.f32 	%f99, %f98, %f98, %f97;
	ld.f32 	%f100, [%rd87+36];
	fma.rn.f32 	%f101, %f100, %f100, %f99;
	ld.f32 	%f102, [%rd87+40];
	fma.rn.f32 	%f103, %f102, %f102, %f101;
	ld.f32 	%f104, [%rd87+44];
	fma.rn.f32 	%f105, %f104, %f104, %f103;
	ld.f32 	%f106, [%rd87+48];
	fma.rn.f32 	%f107, %f106, %f106, %f105;
	ld.f32 	%f108, [%rd87+52];
	fma.rn.f32 	%f109, %f108, %f108, %f107;
	ld.f32 	%f110, [%rd87+56];
	fma.rn.f32 	%f111, %f110, %f110, %f109;
	ld.f32 	%f112, [%rd87+60];
	fma.rn.f32 	%f408, %f112, %f112, %f111;
	add.s32 	%r264, %r264, 16;
	setp.ne.s32 	%p19, %r264, %r266;
	@%p19 bra 	$L__BB0_20;
$L__BB0_21:
	setp.eq.s32 	%p20, %r85, 0;
	@%p20 bra 	$L__BB0_31;
	setp.lt.u32 	%p21, %r27, 7;
	@%p21 bra 	$L__BB0_24;
	mul.wide.u32 	%rd88, %r266, 4;
	add.s64 	%rd89, %rd18, %rd88;
	ld.f32 	%f114, [%rd89];
	fma.rn.f32 	%f115, %f114, %f114, %f408;
	ld.f32 	%f116, [%rd89+4];
	fma.rn.f32 	%f117, %f116, %f116, %f115;
	ld.f32 	%f118, [%rd89+8];
	fma.rn.f32 	%f119, %f118, %f118, %f117;
	ld.f32 	%f120, [%rd89+12];
	fma.rn.f32 	%f121, %f120, %f120, %f119;
	ld.f32 	%f122, [%rd89+16];
	fma.rn.f32 	%f123, %f122, %f122, %f121;
	ld.f32 	%f124, [%rd89+20];
	fma.rn.f32 	%f125, %f124, %f124, %f123;
	ld.f32 	%f126, [%rd89+24];
	fma.rn.f32 	%f127, %f126, %f126, %f125;
	ld.f32 	%f128, [%rd89+28];
	fma.rn.f32 	%f408, %f128, %f128, %f127;
	add.s32 	%r266, %r266, 8;
$L__BB0_24:
	and.b32  	%r183, %r26, 7;
	setp.eq.s32 	%p22, %r183, 0;
	@%p22 bra 	$L__BB0_31;
	and.b32  	%r92, %r22, 3;
	setp.lt.u32 	%p23, %r23, 3;
	@%p23 bra 	$L__BB0_27;
	mul.wide.u32 	%rd90, %r266, 4;
	add.s64 	%rd91, %rd18, %rd90;
	ld.f32 	%f130, [%rd91];
	fma.rn.f32 	%f131, %f130, %f130, %f408;
	ld.f32 	%f132, [%rd91+4];
	fma.rn.f32 	%f133, %f132, %f132, %f131;
	ld.f32 	%f134, [%rd91+8];
	fma.rn.f32 	%f135, %f134, %f134, %f133;
	ld.f32 	%f136, [%rd91+12];
	fma.rn.f32 	%f408, %f136, %f136, %f135;
	add.s32 	%r266, %r266, 4;
$L__BB0_27:
	setp.eq.s32 	%p24, %r92, 0;
	@%p24 bra 	$L__BB0_31;
	mul.wide.u32 	%rd92, %r266, 4;
	add.s64 	%rd10, %rd18, %rd92;
	ld.f32 	%f137, [%rd10];
	fma.rn.f32 	%f408, %f137, %f137, %f408;
	setp.eq.s32 	%p25, %r92, 1;
	@%p25 bra 	$L__BB0_31;
	ld.f32 	%f138, [%rd10+4];
	fma.rn.f32 	%f408, %f138, %f138, %f408;
	setp.eq.s32 	%p26, %r92, 2;
	@%p26 bra 	$L__BB0_31;
	ld.f32 	%f139, [%rd10+8];
	fma.rn.f32 	%f408, %f139, %f139, %f408;
$L__BB0_31:
	sqrt.rn.f32 	%f142, %f408;
	fma.rn.f32 	%f143, %f2, %f142, %f1;
	st.f32 	[%rd18], %f143;
	mov.b32 	%r270, 0;
	mov.f32 	%f416, 0f00000000;
	@%p18 bra 	$L__BB0_34;
	and.b32  	%r270, %r243, -16;
	mov.b32 	%r268, 0;
	mov.f32 	%f416, 0f00000000;
$L__BB0_33:
	.pragma "nounroll";
	mul.wide.u32 	%rd93, %r268, 4;
	add.s64 	%rd94, %rd18, %rd93;
	ld.f32 	%f145, [%rd94];
	fma.rn.f32 	%f146, %f145, %f145, %f416;
	ld.f32 	%f147, [%rd94+4];
	fma.rn.f32 	%f148, %f147, %f147, %f146;
	ld.f32 	%f149, [%rd94+8];
	fma.rn.f32 	%f150, %f149, %f149, %f148;
	ld.f32 	%f151, [%rd94+12];
	fma.rn.f32 	%f152, %f151, %f151, %f150;
	ld.f32 	%f153, [%rd94+16];
	fma.rn.f32 	%f154, %f153, %f153, %f152;
	ld.f32 	%f155, [%rd94+20];
	fma.rn.f32 	%f156, %f155, %f155, %f154;
	ld.f32 	%f157, [%rd94+24];
	fma.rn.f32 	%f158, %f157, %f157, %f156;
	ld.f32 	%f159, [%rd94+28];
	fma.rn.f32 	%f160, %f159, %f159, %f158;
	ld.f32 	%f161, [%rd94+32];
	fma.rn.f32 	%f162, %f161, %f161, %f160;
	ld.f32 	%f163, [%rd94+36];
	fma.rn.f32 	%f164, %f163, %f163, %f162;
	ld.f32 	%f165, [%rd94+40];
	fma.rn.f32 	%f166, %f165, %f165, %f164;
	ld.f32 	%f167, [%rd94+44];
	fma.rn.f32 	%f168, %f167, %f167, %f166;
	ld.f32 	%f169, [%rd94+48];
	fma.rn.f32 	%f170, %f169, %f169, %f168;
	ld.f32 	%f171, [%rd94+52];
	fma.rn.f32 	%f172, %f171, %f171, %f170;
	ld.f32 	%f173, [%rd94+56];
	fma.rn.f32 	%f174, %f173, %f173, %f172;
	ld.f32 	%f175, [%rd94+60];
	fma.rn.f32 	%f416, %f175, %f175, %f174;
	add.s32 	%r268, %r268, 16;
	setp.ne.s32 	%p28, %r268, %r270;
	@%p28 bra 	$L__BB0_33;
$L__BB0_34:
	@%p20 bra 	$L__BB0_45;
	setp.lt.u32 	%p30, %r27, 7;
	@%p30 bra 	$L__BB0_37;
	mul.wide.u32 	%rd95, %r270, 4;
	add.s64 	%rd96, %rd18, %rd95;
	ld.f32 	%f177, [%rd96];
	fma.rn.f32 	%f178, %f177, %f177, %f416;
	ld.f32 	%f179, [%rd96+4];
	fma.rn.f32 	%f180, %f179, %f179, %f178;
	ld.f32 	%f181, [%rd96+8];
	fma.rn.f32 	%f182, %f181, %f181, %f180;
	ld.f32 	%f183, [%rd96+12];
	fma.rn.f32 	%f184, %f183, %f183, %f182;
	ld.f32 	%f185, [%rd96+16];
	fma.rn.f32 	%f186, %f185, %f185, %f184;
	ld.f32 	%f187, [%rd96+20];
	fma.rn.f32 	%f188, %f187, %f187, %f186;
	ld.f32 	%f189, [%rd96+24];
	fma.rn.f32 	%f190, %f189, %f189, %f188;
	ld.f32 	%f191, [%rd96+28];
	fma.rn.f32 	%f416, %f191, %f191, %f190;
	add.s32 	%r270, %r270, 8;
$L__BB0_37:
	and.b32  	%r186, %r26, 7;
	setp.eq.s32 	%p31, %r186, 0;
	@%p31 bra 	$L__BB0_45;
	and.b32  	%r101, %r22, 3;
	setp.lt.u32 	%p32, %r23, 3;
	@%p32 bra 	$L__BB0_40;
	mul.wide.u32 	%rd97, %r270, 4;
	add.s64 	%rd98, %rd18, %rd97;
	ld.f32 	%f193, [%rd98];
	fma.rn.f32 	%f194, %f193, %f193, %f416;
	ld.f32 	%f195, [%rd98+4];
	fma.rn.f32 	%f196, %f195, %f195, %f194;
	ld.f32 	%f197, [%rd98+8];
	fma.rn.f32 	%f198, %f197, %f197, %f196;
	ld.f32 	%f199, [%rd98+12];
	fma.rn.f32 	%f416, %f199, %f199, %f198;
	add.s32 	%r270, %r270, 4;
$L__BB0_40:
	setp.eq.s32 	%p33, %r101, 0;
	@%p33 bra 	$L__BB0_45;
	mul.wide.u32 	%rd99, %r270, 4;
	add.s64 	%rd11, %rd18, %rd99;
	ld.f32 	%f200, [%rd11];
	fma.rn.f32 	%f416, %f200, %f200, %f416;
	setp.eq.s32 	%p34, %r101, 1;
	@%p34 bra 	$L__BB0_45;
	ld.f32 	%f201, [%rd11+4];
	fma.rn.f32 	%f416, %f201, %f201, %f416;
	setp.eq.s32 	%p35, %r101, 2;
	@%p35 bra 	$L__BB0_45;
	ld.f32 	%f202, [%rd11+8];
	fma.rn.f32 	%f416, %f202, %f202, %f416;
	bra.uni 	$L__BB0_45;
$L__BB0_44:
	mov.f32 	%f416, 0f00000000;
	copysign.f32 	%f77, %f2, %f416;
	add.f32 	%f78, %f77, %f1;
	st.f32 	[%rd18], %f78;
$L__BB0_45:
	sqrt.rn.f32 	%f31, %f416;
	@%p5 bra 	$L__BB0_59;
	setp.lt.u32 	%p37, %r25, 15;
	mov.b32 	%r274, 0;
	@%p37 bra 	$L__BB0_49;
	and.b32  	%r274, %r243, -16;
	mov.b32 	%r272, 0;
$L__BB0_48:
	.pragma "nounroll";
	mul.wide.u32 	%rd100, %r272, 4;
	add.s64 	%rd101, %rd18, %rd100;
	ld.f32 	%f203, [%rd101];
	div.rn.f32 	%f204, %f203, %f31;
	st.f32 	[%rd101], %f204;
	ld.f32 	%f205, [%rd101+4];
	div.rn.f32 	%f206, %f205, %f31;
	st.f32 	[%rd101+4], %f206;
	ld.f32 	%f207, [%rd101+8];
	div.rn.f32 	%f208, %f207, %f31;
	st.f32 	[%rd101+8], %f208;
	ld.f32 	%f209, [%rd101+12];
	div.rn.f32 	%f210, %f209, %f31;
	st.f32 	[%rd101+12], %f210;
	ld.f32 	%f211, [%rd101+16];
	div.rn.f32 	%f212, %f211, %f31;
	st.f32 	[%rd101+16], %f212;
	ld.f32 	%f213, [%rd101+20];
	div.rn.f32 	%f214, %f213, %f31;
	st.f32 	[%rd101+20], %f214;
	ld.f32 	%f215, [%rd101+24];
	div.rn.f32 	%f216, %f215, %f31;
	st.f32 	[%rd101+24], %f216;
	ld.f32 	%f217, [%rd101+28];
	div.rn.f32 	%f218, %f217, %f31;
	st.f32 	[%rd101+28], %f218;
	ld.f32 	%f219, [%rd101+32];
	div.rn.f32 	%f220, %f219, %f31;
	st.f32 	[%rd101+32], %f220;
	ld.f32 	%f221, [%rd101+36];
	div.rn.f32 	%f222, %f221, %f31;
	st.f32 	[%rd101+36], %f222;
	ld.f32 	%f223, [%rd101+40];
	div.rn.f32 	%f224, %f223, %f31;
	st.f32 	[%rd101+40], %f224;
	ld.f32 	%f225, [%rd101+44];
	div.rn.f32 	%f226, %f225, %f31;
	st.f32 	[%rd101+44], %f226;
	ld.f32 	%f227, [%rd101+48];
	div.rn.f32 	%f228, %f227, %f31;
	st.f32 	[%rd101+48], %f228;
	ld.f32 	%f229, [%rd101+52];
	div.rn.f32 	%f230, %f229, %f31;
	st.f32 	[%rd101+52], %f230;
	ld.f32 	%f231, [%rd101+56];
	div.rn.f32 	%f232, %f231, %f31;
	st.f32 	[%rd101+56], %f232;
	ld.f32 	%f233, [%rd101+60];
	div.rn.f32 	%f234, %f233, %f31;
	st.f32 	[%rd101+60], %f234;
	add.s32 	%r272, %r272, 16;
	setp.ne.s32 	%p38, %r272, %r274;
	@%p38 bra 	$L__BB0_48;
$L__BB0_49:
	and.b32  	%r189, %r243, 15;
	setp.eq.s32 	%p39, %r189, 0;
	@%p39 bra 	$L__BB0_59;
	setp.lt.u32 	%p40, %r27, 7;
	@%p40 bra 	$L__BB0_52;
	mul.wide.u32 	%rd102, %r274, 4;
	add.s64 	%rd103, %rd18, %rd102;
	ld.f32 	%f235, [%rd103];
	div.rn.f32 	%f236, %f235, %f31;
	st.f32 	[%rd103], %f236;
	ld.f32 	%f237, [%rd103+4];
	div.rn.f32 	%f238, %f237, %f31;
	st.f32 	[%rd103+4], %f238;
	ld.f32 	%f239, [%rd103+8];
	div.rn.f32 	%f240, %f239, %f31;
	st.f32 	[%rd103+8], %f240;
	ld.f32 	%f241, [%rd103+12];
	div.rn.f32 	%f242, %f241, %f31;
	st.f32 	[%rd103+12], %f242;
	ld.f32 	%f243, [%rd103+16];
	div.rn.f32 	%f244, %f243, %f31;
	st.f32 	[%rd103+16], %f244;
	ld.f32 	%f245, [%rd103+20];
	div.rn.f32 	%f246, %f245, %f31;
	st.f32 	[%rd103+20], %f246;
	ld.f32 	%f247, [%rd103+24];
	div.rn.f32 	%f248, %f247, %f31;
	st.f32 	[%rd103+24], %f248;
	ld.f32 	%f249, [%rd103+28];
	div.rn.f32 	%f250, %f249, %f31;
	st.f32 	[%rd103+28], %f250;
	add.s32 	%r274, %r274, 8;
$L__BB0_52:
	and.b32  	%r190, %r26, 7;
	setp.eq.s32 	%p41, %r190, 0;
	@%p41 bra 	$L__BB0_59;
	and.b32  	%r110, %r22, 3;
	setp.lt.u32 	%p42, %r23, 3;
	@%p42 bra 	$L__BB0_55;
	mul.wide.u32 	%rd104, %r274, 4;
	add.s64 	%rd105, %rd18, %rd104;
	ld.f32 	%f251, [%rd105];
	div.rn.f32 	%f252, %f251, %f31;
	st.f32 	[%rd105], %f252;
	ld.f32 	%f253, [%rd105+4];
	div.rn.f32 	%f254, %f253, %f31;
	st.f32 	[%rd105+4], %f254;
	ld.f32 	%f255, [%rd105+8];
	div.rn.f32 	%f256, %f255, %f31;
	st.f32 	[%rd105+8], %f256;
	ld.f32 	%f257, [%rd105+12];
	div.rn.f32 	%f258, %f257, %f31;
	st.f32 	[%rd105+12], %f258;
	add.s32 	%r274, %r274, 4;
$L__BB0_55:
	setp.eq.s32 	%p43, %r110, 0;
	@%p43 bra 	$L__BB0_59;
	mul.wide.u32 	%rd106, %r274, 4;
	add.s64 	%rd12, %rd18, %rd106;
	ld.f32 	%f259, [%rd12];
	div.rn.f32 	%f260, %f259, %f31;
	st.f32 	[%rd12], %f260;
	setp.eq.s32 	%p44, %r110, 1;
	@%p44 bra 	$L__BB0_59;
	ld.f32 	%f261, [%rd12+4];
	div.rn.f32 	%f262, %f261, %f31;
	st.f32 	[%rd12+4], %f262;
	setp.eq.s32 	%p45, %r110, 2;
	@%p45 bra 	$L__BB0_59;
	ld.f32 	%f263, [%rd12+8];
	div.rn.f32 	%f264, %f263, %f31;
	st.f32 	[%rd12+8], %f264;
$L__BB0_59:
	mul.wide.s32 	%rd107, %r21, 4;
	{ // callseq 1, 0
	.param .b64 param0;
	st.param.b64 	[param0], %rd107;
	.param .b64 retval0;
	call.uni (retval0), 
	malloc, 
	(
	param0
	);
	ld.param.b64 	%rd108, [retval0];
	} // callseq 1
	setp.le.s32 	%p46, %r153, %r244;
	@%p46 bra 	$L__BB0_73;
	and.b32  	%r113, %r24, 7;
	and.b32  	%r114, %r24, -8;
	and.b32  	%r115, %r22, 3;
	sub.s16 	%rs22, %rs1, %rs28;
	and.b16  	%rs8, %rs22, 1;
	mov.u32 	%r276, %r244;
$L__BB0_61:
	setp.lt.u32 	%p55, %r25, 7;
	mov.f32 	%f424, 0f00000000;
	mov.u32 	%r279, %r244;
	@%p55 bra 	$L__BB0_64;
	mov.b32 	%r278, 0;
	mov.f32 	%f424, 0f00000000;
	mov.u32 	%r279, %r244;
$L__BB0_63:
	.pragma "nounroll";
	sub.s32 	%r204, %r279, %r244;
	mul.wide.u32 	%rd117, %r204, 4;
	add.s64 	%rd118, %rd18, %rd117;
	ld.f32 	%f268, [%rd118];
	mad.lo.s32 	%r205, %r279, %r154, %r276;
	mul.wide.u32 	%rd119, %r205, 4;
	add.s64 	%rd120, %rd1, %rd119;
	ld.global.f32 	%f269, [%rd120];
	fma.rn.f32 	%f270, %f268, %f269, %f424;
	ld.f32 	%f271, [%rd118+4];
	add.s32 	%r206, %r205, %r154;
	mul.wide.u32 	%rd121, %r206, 4;
	add.s64 	%rd122, %rd1, %rd121;
	ld.global.f32 	%f272, [%rd122];
	fma.rn.f32 	%f273, %f271, %f272, %f270;
	ld.f32 	%f274, [%rd118+8];
	add.s32 	%r207, %r206, %r154;
	mul.wide.u32 	%rd123, %r207, 4;
	add.s64 	%rd124, %rd1, %rd123;
	ld.global.f32 	%f275, [%rd124];
	fma.rn.f32 	%f276, %f274, %f275, %f273;
	ld.f32 	%f277, [%rd118+12];
	add.s32 	%r208, %r207, %r154;
	mul.wide.u32 	%rd125, %r208, 4;
	add.s64 	%rd126, %rd1, %rd125;
	ld.global.f32 	%f278, [%rd126];
	fma.rn.f32 	%f279, %f277, %f278, %f276;
	ld.f32 	%f280, [%rd118+16];
	add.s32 	%r209, %r208, %r154;
	mul.wide.u32 	%rd127, %r209, 4;
	add.s64 	%rd128, %rd1, %rd127;
	ld.global.f32 	%f281, [%rd128];
	fma.rn.f32 	%f282, %f280, %f281, %f279;
	ld.f32 	%f283, [%rd118+20];
	add.s32 	%r210, %r209, %r154;
	mul.wide.u32 	%rd129, %r210, 4;
	add.s64 	%rd130, %rd1, %rd129;
	ld.global.f32 	%f284, [%rd130];
	fma.rn.f32 	%f285, %f283, %f284, %f282;
	ld.f32 	%f286, [%rd118+24];
	add.s32 	%r211, %r210, %r154;
	mul.wide.u32 	%rd131, %r211, 4;
	add.s64 	%rd132, %rd1, %rd131;
	ld.global.f32 	%f287, [%rd132];
	fma.rn.f32 	%f288, %f286, %f287, %f285;
	ld.f32 	%f289, [%rd118+28];
	add.s32 	%r212, %r211, %r154;
	mul.wide.u32 	%rd133, %r212, 4;
	add.s64 	%rd134, %rd1, %rd133;
	ld.global.f32 	%f290, [%rd134];
	fma.rn.f32 	%f424, %f289, %f290, %f288;
	add.s32 	%r279, %r279, 8;
	add.s32 	%r278, %r278, 8;
	setp.ne.s32 	%p56, %r278, %r114;
	@%p56 bra 	$L__BB0_63;
$L__BB0_64:
	setp.eq.s32 	%p57, %r113, 0;
	@%p57 bra 	$L__BB0_72;
	setp.lt.u32 	%p58, %r23, 3;
	@%p58 bra 	$L__BB0_67;
	sub.s32 	%r213, %r279, %r244;
	mul.wide.s32 	%rd135, %r213, 4;
	add.s64 	%rd136, %rd18, %rd135;
	ld.f32 	%f292, [%rd136];
	mad.lo.s32 	%r214, %r279, %r154, %r276;
	mul.wide.u32 	%rd137, %r214, 4;
	add.s64 	%rd138, %rd1, %rd137;
	ld.global.f32 	%f293, [%rd138];
	fma.rn.f32 	%f294, %f292, %f293, %f424;
	ld.f32 	%f295, [%rd136+4];
	add.s32 	%r215, %r214, %r154;
	mul.wide.u32 	%rd139, %r215, 4;
	add.s64 	%rd140, %rd1, %rd139;
	ld.global.f32 	%f296, [%rd140];
	fma.rn.f32 	%f297, %f295, %f296, %f294;
	ld.f32 	%f298, [%rd136+8];
	add.s32 	%r216, %r215, %r154;
	mul.wide.u32 	%rd141, %r216, 4;
	add.s64 	%rd142, %rd1, %rd141;
	ld.global.f32 	%f299, [%rd142];
	fma.rn.f32 	%f300, %f298, %f299, %f297;
	ld.f32 	%f301, [%rd136+12];
	add.s32 	%r217, %r216, %r154;
	mul.wide.u32 	%rd143, %r217, 4;
	add.s64 	%rd144, %rd1, %rd143;
	ld.global.f32 	%f302, [%rd144];
	fma.rn.f32 	%f424, %f301, %f302, %f300;
	add.s32 	%r279, %r279, 4;
$L__BB0_67:
	setp.eq.s32 	%p59, %r115, 0;
	@%p59 bra 	$L__BB0_72;
	sub.s16 	%rs23, %rs1, %rs28;
	and.b16  	%rs24, %rs23, 3;
	setp.eq.s16 	%p60, %rs24, 1;
	@%p60 bra 	$L__BB0_70;
	sub.s32 	%r218, %r279, %r244;
	mul.wide.s32 	%rd145, %r218, 4;
	add.s64 	%rd146, %rd18, %rd145;
	ld.f32 	%f304, [%rd146];
	mad.lo.s32 	%r219, %r279, %r154, %r276;
	mul.wide.u32 	%rd147, %r219, 4;
	add.s64 	%rd148, %rd1, %rd147;
	ld.global.f32 	%f305, [%rd148];
	fma.rn.f32 	%f306, %f304, %f305, %f424;
	ld.f32 	%f307, [%rd146+4];
	add.s32 	%r220, %r219, %r154;
	mul.wide.u32 	%rd149, %r220, 4;
	add.s64 	%rd150, %rd1, %rd149;
	ld.global.f32 	%f308, [%rd150];
	fma.rn.f32 	%f424, %f307, %f308, %f306;
	add.s32 	%r279, %r279, 2;
$L__BB0_70:
	setp.eq.s16 	%p61, %rs8, 0;
	@%p61 bra 	$L__BB0_72;
	sub.s32 	%r221, %r279, %r244;
	mul.wide.s32 	%rd151, %r221, 4;
	add.s64 	%rd152, %rd18, %rd151;
	ld.f32 	%f309, [%rd152];
	mad.lo.s32 	%r222, %r279, %r154, %r276;
	mul.wide.u32 	%rd153, %r222, 4;
	add.s64 	%rd154, %rd1, %rd153;
	ld.global.f32 	%f310, [%rd154];
	fma.rn.f32 	%f424, %f309, %f310, %f424;
$L__BB0_72:
	sub.s32 	%r223, %r276, %r244;
	mul.wide.u32 	%rd155, %r223, 4;
	add.s64 	%rd156, %rd108, %rd155;
	st.f32 	[%rd156], %f424;
	add.s32 	%r276, %r276, 1;
	setp.eq.s32 	%p62, %r276, %r154;
	@%p62 bra 	$L__BB0_84;
	bra.uni 	$L__BB0_61;
$L__BB0_73:
	sub.s32 	%r191, %r1, %r244;
	setp.lt.u32 	%p47, %r191, 7;
	mov.u32 	%r284, %r244;
	@%p47 bra 	$L__BB0_76;
	and.b32  	%r127, %r21, -8;
	mov.b32 	%r283, 0;
	mov.u32 	%r284, %r244;
$L__BB0_75:
	.pragma "nounroll";
	sub.s32 	%r193, %r284, %r244;
	mul.wide.u32 	%rd109, %r193, 4;
	add.s64 	%rd110, %rd108, %rd109;
	mov.b32 	%r194, 0;
	st.u32 	[%rd110], %r194;
	st.u32 	[%rd110+4], %r194;
	st.u32 	[%rd110+8], %r194;
	st.u32 	[%rd110+12], %r194;
	st.u32 	[%rd110+16], %r194;
	st.u32 	[%rd110+20], %r194;
	st.u32 	[%rd110+24], %r194;
	st.u32 	[%rd110+28], %r194;
	add.s32 	%r284, %r284, 8;
	add.s32 	%r283, %r283, 8;
	setp.ne.s32 	%p48, %r283, %r127;
	@%p48 bra 	$L__BB0_75;
$L__BB0_76:
	and.b32  	%r195, %r21, 7;
	setp.eq.s32 	%p49, %r195, 0;
	@%p49 bra 	$L__BB0_84;
	setp.lt.u32 	%p50, %r20, 3;
	@%p50 bra 	$L__BB0_79;
	sub.s32 	%r196, %r284, %r244;
	mul.wide.s32 	%rd111, %r196, 4;
	add.s64 	%rd112, %rd108, %rd111;
	mov.b32 	%r197, 0;
	st.u32 	[%rd112], %r197;
	st.u32 	[%rd112+4], %r197;
	st.u32 	[%rd112+8], %r197;
	st.u32 	[%rd112+12], %r197;
	add.s32 	%r284, %r284, 4;
$L__BB0_79:
	and.b32  	%r198, %r19, 3;
	setp.eq.s32 	%p51, %r198, 0;
	@%p51 bra 	$L__BB0_84;
	and.b16  	%rs20, %rs7, 3;
	setp.eq.s16 	%p52, %rs20, 1;
	@%p52 bra 	$L__BB0_82;
	sub.s32 	%r199, %r284, %r244;
	mul.wide.s32 	%rd113, %r199, 4;
	add.s64 	%rd114, %rd108, %rd113;
	mov.b32 	%r200, 0;
	st.u32 	[%rd114], %r200;
	st.u32 	[%rd114+4], %r200;
	add.s32 	%r284, %r284, 2;
$L__BB0_82:
	and.b16  	%rs21, %rs7, 1;
	setp.eq.b16 	%p53, %rs21, 1;
	not.pred 	%p54, %p53;
	@%p54 bra 	$L__BB0_84;
	sub.s32 	%r201, %r284, %r244;
	mul.wide.s32 	%rd115, %r201, 4;
	add.s64 	%rd116, %rd108, %rd115;
	mov.b32 	%r202, 0;
	st.u32 	[%rd116], %r202;
$L__BB0_84:
	setp.le.s32 	%p63, %r153, %r244;
	mul.lo.s32 	%r224, %r21, %r24;
	mul.wide.s32 	%rd157, %r224, 4;
	{ // callseq 2, 0
	.param .b64 param0;
	st.param.b64 	[param0], %rd157;
	.param .b64 retval0;
	call.uni (retval0), 
	malloc, 
	(
	param0
	);
	ld.param.b64 	%rd158, [retval0];
	} // callseq 2
	@%p63 bra 	$L__BB0_98;
	and.b32  	%r137, %r21, -8;
	mov.u32 	%r287, %r244;
$L__BB0_86:
	sub.s32 	%r225, %r1, %r244;
	setp.lt.u32 	%p64, %r225, 7;
	sub.s32 	%r226, %r287, %r244;
	mul.wide.u32 	%rd159, %r226, 4;
	add.s64 	%rd15, %rd18, %rd159;
	mul.lo.s32 	%r139, %r226, %r21;
	mul.lo.s32 	%r140, %r287, %r154;
	mov.u32 	%r290, %r244;
	@%p64 bra 	$L__BB0_89;
	mov.b32 	%r289, 0;
	mov.u32 	%r290, %r244;
$L__BB0_88:
	.pragma "nounroll";
	ld.f32 	%f311, [%rd15];
	sub.s32 	%r228, %r290, %r244;
	mul.wide.u32 	%rd160, %r228, 4;
	add.s64 	%rd161, %rd108, %rd160;
	ld.f32 	%f312, [%rd161];
	mul.f32 	%f313, %f311, %f312;
	add.s32 	%r229, %r228, %r139;
	mul.wide.s32 	%rd162, %r229, 4;
	add.s64 	%rd163, %rd158, %rd162;
	st.f32 	[%rd163], %f313;
	add.s32 	%r230, %r290, %r140;
	mul.wide.u32 	%rd164, %r230, 4;
	add.s64 	%rd165, %rd1, %rd164;
	ld.global.f32 	%f314, [%rd165];
	add.f32 	%f315, %f313, %f313;
	sub.f32 	%f316, %f314, %f315;
	st.global.f32 	[%rd165], %f316;
	ld.f32 	%f317, [%rd15];
	ld.f32 	%f318, [%rd161+4];
	mul.f32 	%f319, %f317, %f318;
	st.f32 	[%rd163+4], %f319;
	cvt.u64.u32 	%rd166, %r140;
	cvt.u64.u32 	%rd167, %r290;
	add.s64 	%rd168, %rd167, %rd166;
	shl.b64 	%rd169, %rd168, 2;
	add.s64 	%rd170, %rd1, %rd169;
	ld.global.f32 	%f320, [%rd170+4];
	add.f32 	%f321, %f319, %f319;
	sub.f32 	%f322, %f320, %f321;
	st.global.f32 	[%rd170+4], %f322;
	ld.f32 	%f323, [%rd15];
	ld.f32 	%f324, [%rd161+8];
	mul.f32 	%f325, %f323, %f324;
	st.f32 	[%rd163+8], %f325;
	ld.global.f32 	%f326, [%rd170+8];
	add.f32 	%f327, %f325, %f325;
	sub.f32 	%f328, %f326, %f327;
	st.global.f32 	[%rd170+8], %f328;
	ld.f32 	%f329, [%rd15];
	ld.f32 	%f330, [%rd161+12];
	mul.f32 	%f331, %f329, %f330;
	st.f32 	[%rd163+12], %f331;
	ld.global.f32 	%f332, [%rd170+12];
	add.f32 	%f333, %f331, %f331;
	sub.f32 	%f334, %f332, %f333;
	st.global.f32 	[%rd170+12], %f334;
	ld.f32 	%f335, [%rd15];
	ld.f32 	%f336, [%rd161+16];
	mul.f32 	%f337, %f335, %f336;
	st.f32 	[%rd163+16], %f337;
	ld.global.f32 	%f338, [%rd170+16];
	add.f32 	%f339, %f337, %f337;
	sub.f32 	%f340, %f338, %f339;
	st.global.f32 	[%rd170+16], %f340;
	ld.f32 	%f341, [%rd15];
	ld.f32 	%f342, [%rd161+20];
	mul.f32 	%f343, %f341, %f342;
	st.f32 	[%rd163+20], %f343;
	ld.global.f32 	%f344, [%rd170+20];
	add.f32 	%f345, %f343, %f343;
	sub.f32 	%f346, %f344, %f345;
	st.global.f32 	[%rd170+20], %f346;
	ld.f32 	%f347, [%rd15];
	ld.f32 	%f348, [%rd161+24];
	mul.f32 	%f349, %f347, %f348;
	st.f32 	[%rd163+24], %f349;
	ld.global.f32 	%f350, [%rd170+24];
	add.f32 	%f351, %f349, %f349;
	sub.f32 	%f352, %f350, %f351;
	st.global.f32 	[%rd170+24], %f352;
	ld.f32 	%f353, [%rd15];
	ld.f32 	%f354, [%rd161+28];
	mul.f32 	%f355, %f353, %f354;
	st.f32 	[%rd163+28], %f355;
	ld.global.f32 	%f356, [%rd170+28];
	add.f32 	%f357, %f355, %f355;
	sub.f32 	%f358, %f356, %f357;
	st.global.f32 	[%rd170+28], %f358;
	add.s32 	%r290, %r290, 8;
	add.s32 	%r289, %r289, 8;
	setp.ne.s32 	%p65, %r289, %r137;
	@%p65 bra 	$L__BB0_88;
$L__BB0_89:
	and.b32  	%r231, %r21, 7;
	setp.eq.s32 	%p66, %r231, 0;
	@%p66 bra 	$L__BB0_97;
	setp.lt.u32 	%p67, %r20, 3;
	@%p67 bra 	$L__BB0_92;
	ld.f32 	%f359, [%rd15];
	sub.s32 	%r232, %r290, %r244;
	mul.wide.s32 	%rd171, %r232, 4;
	add.s64 	%rd172, %rd108, %rd171;
	ld.f32 	%f360, [%rd172];
	mul.f32 	%f361, %f359, %f360;
	add.s32 	%r233, %r232, %r139;
	mul.wide.s32 	%rd173, %r233, 4;
	add.s64 	%rd174, %rd158, %rd173;
	st.f32 	[%rd174], %f361;
	add.s32 	%r234, %r290, %r140;
	mul.wide.u32 	%rd175, %r234, 4;
	add.s64 	%rd176, %rd1, %rd175;
	ld.global.f32 	%f362, [%rd176];
	add.f32 	%f363, %f361, %f361;
	sub.f32 	%f364, %f362, %f363;
	st.global.f32 	[%rd176], %f364;
	ld.f32 	%f365, [%rd15];
	ld.f32 	%f366, [%rd172+4];
	mul.f32 	%f367, %f365, %f366;
	st.f32 	[%rd174+4], %f367;
	cvt.u64.u32 	%rd177, %r140;
	cvt.u64.u32 	%rd178, %r290;
	add.s64 	%rd179, %rd178, %rd177;
	shl.b64 	%rd180, %rd179, 2;
	add.s64 	%rd181, %rd1, %rd180;
	ld.global.f32 	%f368, [%rd181+4];
	add.f32 	%f369, %f367, %f367;
	sub.f32 	%f370, %f368, %f369;
	st.global.f32 	[%rd181+4], %f370;
	ld.f32 	%f371, [%rd15];
	ld.f32 	%f372, [%rd172+8];
	mul.f32 	%f373, %f371, %f372;
	st.f32 	[%rd174+8], %f373;
	ld.global.f32 	%f374, [%rd181+8];
	add.f32 	%f375, %f373, %f373;
	sub.f32 	%f376, %f374, %f375;
	st.global.f32 	[%rd181+8], %f376;
	ld.f32 	%f377, [%rd15];
	ld.f32 	%f378, [%rd172+12];
	mul.f32 	%f379, %f377, %f378;
	st.f32 	[%rd174+12], %f379;
	ld.global.f32 	%f380, [%rd181+12];
	add.f32 	%f381, %f379, %f379;
	sub.f32 	%f382, %f380, %f381;
	st.global.f32 	[%rd181+12], %f382;
	add.s32 	%r290, %r290, 4;
$L__BB0_92:
	sub.s16 	%rs25, %rs2, %rs29;
	cvt.u32.u16 	%r235, %rs25;
	and.b32  	%r236, %r235, 3;
	setp.eq.s32 	%p68, %r236, 0;
	@%p68 bra 	$L__BB0_97;
	and.b16  	%rs26, %rs7, 3;
	setp.eq.s16 	%p69, %rs26, 1;
	@%p69 bra 	$L__BB0_95;
	ld.f32 	%f383, [%rd15];
	sub.s32 	%r237, %r290, %r244;
	mul.wide.s32 	%rd182, %r237, 4;
	add.s64 	%rd183, %rd108, %rd182;
	ld.f32 	%f384, [%rd183];
	mul.f32 	%f385, %f383, %f384;
	add.s32 	%r238, %r237, %r139;
	mul.wide.s32 	%rd184, %r238, 4;
	add.s64 	%rd185, %rd158, %rd184;
	st.f32 	[%rd185], %f385;
	add.s32 	%r239, %r290, %r140;
	mul.wide.u32 	%rd186, %r239, 4;
	add.s64 	%rd187, %rd1, %rd186;
	ld.global.f32 	%f386, [%rd187];
	add.f32 	%f387, %f385, %f385;
	sub.f32 	%f388, %f386, %f387;
	st.global.f32 	[%rd187], %f388;
	ld.f32 	%f389, [%rd15];
	ld.f32 	%f390, [%rd183+4];
	mul.f32 	%f391, %f389, %f390;
	st.f32 	[%rd185+4], %f391;
	cvt.u64.u32 	%rd188, %r140;
	cvt.u64.u32 	%rd189, %r290;
	add.s64 	%rd190, %rd189, %rd188;
	shl.b64 	%rd191, %rd190, 2;
	add.s64 	%rd192, %rd1, %rd191;
	ld.global.f32 	%f392, [%rd192+4];
	add.f32 	%f393, %f391, %f391;
	sub.f32 	%f394, %f392, %f393;
	st.global.f32 	[%rd192+4], %f394;
	add.s32 	%r290, %r290, 2;
$L__BB0_95:
	and.b16  	%rs27, %rs7, 1;
	setp.eq.b16 	%p70, %rs27, 1;
	not.pred 	%p71, %p70;
	@%p71 bra 	$L__BB0_97;
	ld.f32 	%f395, [%rd15];
	sub.s32 	%r240, %r290, %r244;
	mul.wide.s32 	%rd193, %r240, 4;
	add.s64 	%rd194, %rd108, %rd193;
	ld.f32 	%f396, [%rd194];
	mul.f32 	%f397, %f395, %f396;
	add.s32 	%r241, %r240, %r139;
	mul.wide.s32 	%rd195, %r241, 4;
	add.s64 	%rd196, %rd158, %rd195;
	st.f32 	[%rd196], %f397;
	add.s32 	%r242, %r290, %r140;
	mul.wide.u32 	%rd197, %r242, 4;
	add.s64 	%rd198, %rd1, %rd197;
	ld.global.f32 	%f398, [%rd198];
	add.f32 	%f399, %f397, %f397;
	sub.f32 	%f400, %f398, %f399;
	st.global.f32 	[%rd198], %f400;
$L__BB0_97:
	add.s32 	%r287, %r287, 1;
	setp.ne.s32 	%p72, %r287, %r153;
	@%p72 bra 	$L__BB0_86;
$L__BB0_98:
	{ // callseq 3, 0
	.param .b64 param0;
	st.param.b64 	[param0], %rd108;
	call.uni 
	free, 
	(
	param0
	);
	} // callseq 3
	{ // callseq 4, 0
	.param .b64 param0;
	st.param.b64 	[param0], %rd158;
	call.uni 
	free, 
	(
	param0
	);
	} // callseq 4
	{ // callseq 5, 0
	.param .b64 param0;
	st.param.b64 	[param0], %rd18;
	call.uni 
	free, 
	(
	param0
	);
	} // callseq 5
	add.s32 	%r244, %r244, 1;
	add.s32 	%r243, %r243, -1;
	setp.ne.s32 	%p73, %r244, %r154;
	add.s16 	%rs30, %rs30, 1;
	add.s16 	%rs29, %rs29, 1;
	add.s16 	%rs28, %rs28, 1;
	@%p73 bra 	$L__BB0_2;
$L__BB0_99:
	ret;

}
	// .globl	_Z11cpy_to_smemPfii
.visible .entry _Z11cpy_to_smemPfii(
	.param .u64 .ptr .align 1 _Z11cpy_to_smemPfii_param_0,
	.param .u32 _Z11cpy_to_smemPfii_param_1,
	.param .u32 _Z11cpy_to_smemPfii_param_2
)
{


	ret;

}


// ===== COMPILED SASS (sm_100) =====

	.target	sm_100

	.elftype	@"ET_EXEC"


//--------------------- .note.nv.tkinfo           --------------------------
	.section	.note.nv.tkinfo,"",@"SHT_NOTE"
	.sectionflags	@"SHF_NOTE_NV_TKINFO"
	.tkinfo
        /*0018*/ 	.word	0x00000002
        /*0030*/ 	.string	""
        /*0030*/ 	.string	"ptxas"
        /*0030*/ 	.string	"Cuda compilation tools, release 13.0, V13.0.88"
        /*0030*/ 	.string	"Build cuda_13.0.r13.0/compiler.36424714_0"
        /*0030*/ 	.string	"-arch sm_100 -m 64 "



//--------------------- .note.nv.cuinfo           --------------------------
	.section	.note.nv.cuinfo,"",@"SHT_NOTE"
	.sectionflags	@"SHF_NOTE_NV_CUINFO"
        /*0018*/ 	.short	0x0002
        /*001a*/ 	.short	0x0064
        /*001c*/ 	.short	0x0082
	.zero		2


//--------------------- .nv.info                  --------------------------
	.section	.nv.info,"",@"SHT_CUDA_INFO"
	.align	4


	//----- nvinfo : EIATTR_REGCOUNT
	.align		4
        /*0000*/ 	.byte	0x04, 0x2f
        /*0002*/ 	.short	(.L_1 - .L_0)
	.align		4
.L_0:
        /*0004*/ 	.word	index@(_Z14householder_qrPfii)
        /*0008*/ 	.word	0x00000028


	//----- nvinfo : EIATTR_FRAME_SIZE
	.align		4
.L_1:
        /*000c*/ 	.byte	0x04, 0x11
        /*000e*/ 	.short	(.L_3 - .L_2)
	.align		4
.L_2:
        /*0010*/ 	.word	index@($__internal_1_$__cuda_sm3x_div_rn_noftz_f32_slowpath)
        /*0014*/ 	.word	0x00000000


	//----- nvinfo : EIATTR_FRAME_SIZE
	.align		4
.L_3:
        /*0018*/ 	.byte	0x04, 0x11
        /*001a*/ 	.short	(.L_5 - .L_4)
	.align		4
.L_4:
        /*001c*/ 	.word	index@($__internal_0_$__cuda_sm20_sqrt_rn_f32_slowpath)
        /*0020*/ 	.word	0x00000000


	//----- nvinfo : EIATTR_FRAME_SIZE
	.align		4
.L_5:
        /*0024*/ 	.byte	0x04, 0x11
        /*0026*/ 	.short	(.L_7 - .L_6)
	.align		4
.L_6:
        /*0028*/ 	.word	index@(_Z14householder_qrPfii)
        /*002c*/ 	.word	0x00000000


	//----- nvinfo : EIATTR_REGCOUNT
	.align		4
.L_7:
        /*0030*/ 	.byte	0x04, 0x2f
        /*0032*/ 	.short	(.L_9 - .L_8)
	.align		4
.L_8:
        /*0034*/ 	.word	index@(_Z11cpy_to_smemPfii)
        /*0038*/ 	.word	0x00000004


	//----- nvinfo : EIATTR_FRAME_SIZE
	.align		4
.L_9:
        /*003c*/ 	.byte	0x04, 0x11
        /*003e*/ 	.short	(.L_11 - .L_10)
	.align		4
.L_10:
        /*0040*/ 	.word	index@(_Z11cpy_to_smemPfii)
        /*0044*/ 	.word	0x00000000


	//----- nvinfo : EIATTR_MIN_STACK_SIZE
	.align		4
.L_11:
        /*0048*/ 	.byte	0x04, 0x12
        /*004a*/ 	.short	(.L_13 - .L_12)
	.align		4
.L_12:
        /*004c*/ 	.word	index@(_Z11cpy_to_smemPfii)
        /*0050*/ 	.word	0x00000000


	//----- nvinfo : EIATTR_MIN_STACK_SIZE
	.align		4
.L_13:
        /*0054*/ 	.byte	0x04, 0x12
        /*0056*/ 	.short	(.L_15 - .L_14)
	.align		4
.L_14:
        /*0058*/ 	.word	index@(_Z14householder_qrPfii)
        /*005c*/ 	.word	0x00000000
.L_15:


//--------------------- .nv.compat                --------------------------
	.section	.nv.compat,"",@"SHT_CUDA_COMPAT_INFO"
	.align	4
        /*0000*/ 	.byte	0x02, 0x09, 0x00, 0x00, 0x02, 0x02, 0x01, 0x00, 0x02, 0x05, 0x05, 0x00, 0x03, 0x07, 0x01, 0x01
        /*0010*/ 	.byte	0x02, 0x03, 0x00, 0x00, 0x02, 0x06, 0x01, 0x00, 0x04, 0x0b, 0x08, 0x00, 0x01, 0x00, 0x00, 0x00
        /*0020*/ 	.byte	0x00, 0x00, 0x00, 0x00


//--------------------- .nv.info._Z11cpy_to_smemPfii --------------------------
	.section	.nv.info._Z11cpy_to_smemPfii,"",@"SHT_CUDA_INFO"
	.sectionflags	@""
	.align	4


	//----- nvinfo : EIATTR_CUDA_API_VERSION
	.align		4
        /*0000*/ 	.byte	0x04, 0x37
        /*0002*/ 	.short	(.L_17 - .L_16)
.L_16:
        /*0004*/ 	.word	0x00000082


	//----- nvinfo : EIATTR_KPARAM_INFO
	.align		4
.L_17:
        /*0008*/ 	.byte	0x04, 0x17
        /*000a*/ 	.short	(.L_19 - .L_18)
.L_18:
        /*000c*/ 	.word	0x00000000
        /*0010*/ 	.short	0x0002
        /*0012*/ 	.short	0x000c
        /*0014*/ 	.byte	0x00, 0xf0, 0x11, 0x00


	//----- nvinfo : EIATTR_KPARAM_INFO
	.align		4
.L_19:
        /*0018*/ 	.byte	0x04, 0x17
        /*001a*/ 	.short	(.L_21 - .L_20)
.L_20:
        /*001c*/ 	.word	0x00000000
        /*0020*/ 	.short	0x0001
        /*0022*/ 	.short	0x0008
        /*0024*/ 	.byte	0x00, 0xf0, 0x11, 0x00


	//----- nvinfo : EIATTR_KPARAM_INFO
	.align		4
.L_21:
        /*0028*/ 	.byte	0x04, 0x17
        /*002a*/ 	.short	(.L_23 - .L_22)
.L_22:
        /*002c*/ 	.word	0x00000000
        /*0030*/ 	.short	0x0000
        /*0032*/ 	.short	0x0000
        /*0034*/ 	.byte	0x00, 0xf5, 0x21, 0x00


	//----- nvinfo : EIATTR_SPARSE_MMA_MASK
	.align		4
.L_23:
        /*0038*/ 	.byte	0x03, 0x50
        /*003a*/ 	.short	0x0000


	//----- nvinfo : EIATTR_MAXREG_COUNT
	.align		4
        /*003c*/ 	.byte	0x03, 0x1b
        /*003e*/ 	.short	0x00ff


	//----- nvinfo : EIATTR_MERCURY_ISA_VERSION
	.align		4
        /*0040*/ 	.byte	0x03, 0x5f
        /*0042*/ 	.short	0x0101


	//----- nvinfo : EIATTR_VRC_CTA_INIT_COUNT
	.align		4
        /*0044*/ 	.byte	0x02, 0x4a
	.zero		1
	.zero		1


	//----- nvinfo : EIATTR_EXIT_INSTR_OFFSETS
	.align		4
        /*0048*/ 	.byte	0x04, 0x1c
        /*004a*/ 	.short	(.L_25 - .L_24)


	//   ....[0]....
.L_24:
        /*004c*/ 	.word	0x00000010


	//----- nvinfo : EIATTR_CBANK_PARAM_SIZE
	.align		4
.L_25:
        /*0050*/ 	.byte	0x03, 0x19
        /*0052*/ 	.short	0x0010


	//----- nvinfo : EIATTR_PARAM_CBANK
	.align		4
        /*0054*/ 	.byte	0x04, 0x0a
        /*0056*/ 	.short	(.L_27 - .L_26)
	.align		4
.L_26:
        /*0058*/ 	.word	index@(.nv.constant0._Z11cpy_to_smemPfii)
        /*005c*/ 	.short	0x0380
        /*005e*/ 	.short	0x0010


	//----- nvinfo : EIATTR_SW_WAR
	.align		4
.L_27:
        /*0060*/ 	.byte	0x04, 0x36
        /*0062*/ 	.short	(.L_29 - .L_28)
.L_28:
        /*0064*/ 	.word	0x00000008
.L_29:


//--------------------- .nv.info._Z14householder_qrPfii --------------------------
	.section	.nv.info._Z14householder_qrPfii,"",@"SHT_CUDA_INFO"
	.sectionflags	@""
	.align	4


	//----- nvinfo : EIATTR_CUDA_API_VERSION
	.align		4
        /*0000*/ 	.byte	0x04, 0x37
        /*0002*/ 	.short	(.L_31 - .L_30)
.L_30:
        /*0004*/ 	.word	0x00000082


	//----- nvinfo : EIATTR_KPARAM_INFO
	.align		4
.L_31:
        /*0008*/ 	.byte	0x04, 0x17
        /*000a*/ 	.short	(.L_33 - .L_32)
.L_32:
        /*000c*/ 	.word	0x00000000
        /*0010*/ 	.short	0x0002
        /*0012*/ 	.short	0x000c
        /*0014*/ 	.byte	0x00, 0xf0, 0x11, 0x00


	//----- nvinfo : EIATTR_KPARAM_INFO
	.align		4
.L_33:
        /*0018*/ 	.byte	0x04, 0x17
        /*001a*/ 	.short	(.L_35 - .L_34)
.L_34:
        /*001c*/ 	.word	0x00000000
        /*0020*/ 	.short	0x0001
        /*0022*/ 	.short	0x0008
        /*0024*/ 	.byte	0x00, 0xf0, 0x11, 0x00


	//----- nvinfo : EIATTR_KPARAM_INFO
	.align		4
.L_35:
        /*0028*/ 	.byte	0x04, 0x17
        /*002a*/ 	.short	(.L_37 - .L_36)
.L_36:
        /*002c*/ 	.word	0x00000000
        /*0030*/ 	.short	0x0000
        /*0032*/ 	.short	0x0000
        /*0034*/ 	.byte	0x00, 0xf5, 0x21, 0x00


	//----- nvinfo : EIATTR_SPARSE_MMA_MASK
	.align		4
.L_37:
        /*0038*/ 	.byte	0x03, 0x50
        /*003a*/ 	.short	0x0000


	//----- nvinfo : EIATTR_MAXREG_COUNT
	.align		4
        /*003c*/ 	.byte	0x03, 0x1b
        /*003e*/ 	.short	0x00ff


	//----- nvinfo : EIATTR_EXTERNS
	.align		4
        /*0040*/ 	.byte	0x04, 0x0f
        /*0042*/ 	.short	(.L_39 - .L_38)


	//   ....[0]....
	.align		4
.L_38:
        /*0044*/ 	.word	index@(malloc)


	//   ....[1]....
	.align		4
        /*0048*/ 	.word	index@(free)


	//----- nvinfo : EIATTR_MERCURY_ISA_VERSION
	.align		4
.L_39:
        /*004c*/ 	.byte	0x03, 0x5f
        /*004e*/ 	.short	0x0101


	//----- nvinfo : EIATTR_VRC_CTA_INIT_COUNT
	.align		4
        /*0050*/ 	.byte	0x02, 0x4a
	.zero		1
	.zero		1


	//----- nvinfo : EIATTR_SYSCALL_OFFSETS
	.align		4
        /*0054*/ 	.byte	0x04, 0x46
        /*0056*/ 	.short	(.L_41 - .L_40)


	//   ....[0]....
.L_40:
        /*0058*/ 	.word	0x000001c0


	//   ....[1]....
        /*005c*/ 	.word	0x00003fb0


	//   ....[2]....
        /*0060*/ 	.word	0x00004ca0


	//   ....[3]....
        /*0064*/ 	.word	0x00005a60


	//   ....[4]....
        /*0068*/ 	.word	0x00005ab0


	//   ....[5]....
        /*006c*/ 	.word	0x00005b00


	//----- nvinfo : EIATTR_EXIT_INSTR_OFFSETS
	.align		4
.L_41:
        /*0070*/ 	.byte	0x04, 0x1c
        /*0072*/ 	.short	(.L_43 - .L_42)


	//   ....[0]....
.L_42:
        /*0074*/ 	.word	0x00000040


	//   ....[1]....
        /*0078*/ 	.word	0x00000130


	//   ....[2]....
        /*007c*/ 	.word	0x00005b90


	//----- nvinfo : EIATTR_CRS_STACK_SIZE
	.align		4
.L_43:
        /*0080*/ 	.byte	0x04, 0x1e
        /*0082*/ 	.short	(.L_45 - .L_44)
.L_44:
        /*0084*/ 	.word	0x00000000


	//----- nvinfo : EIATTR_CBANK_PARAM_SIZE
	.align		4
.L_45:
        /*0088*/ 	.byte	0x03, 0x19
        /*008a*/ 	.short	0x0010


	//----- nvinfo : EIATTR_PARAM_CBANK
	.align		4
        /*008c*/ 	.byte	0x04, 0x0a
        /*008e*/ 	.short	(.L_47 - .L_46)
	.align		4
.L_46:
        /*0090*/ 	.word	index@(.nv.constant0._Z14householder_qrPfii)
        /*0094*/ 	.short	0x0380
        /*0096*/ 	.short	0x0010


	//----- nvinfo : EIATTR_SW_WAR
	.align		4
.L_47:
        /*0098*/ 	.byte	0x04, 0x36
        /*009a*/ 	.short	(.L_49 - .L_48)
.L_48:
        /*009c*/ 	.word	0x00000008
.L_49:


//--------------------- .nv.callgraph             --------------------------
	.section	.nv.callgraph,"",@"SHT_CUDA_CALLGRAPH"
	.align	4
	.sectionentsize	8
	.align		4
        /*0000*/ 	.word	0x00000000
	.align		4
        /*0004*/ 	.word	0xffffffff
	.align		4
        /*0008*/ 	.word	index@(_Z14householder_qrPfii)
	.align		4
        /*000c*/ 	.word	index@(free)
	.align		4
        /*0010*/ 	.word	index@(_Z14householder_qrPfii)
	.align		4
        /*0014*/ 	.word	index@(malloc)
	.align		4
        /*0018*/ 	.word	0x00000000
	.align		4
        /*001c*/ 	.word	0xfffffffe
	.align		4
        /*0020*/ 	.word	0x00000000
	.align		4
        /*0024*/ 	.word	0xfffffffd
	.align		4
        /*0028*/ 	.word	0x00000000
	.align		4
        /*002c*/ 	.word	0xfffffffc


//--------------------- .nv.constant4             --------------------------
	.section	.nv.constant4,"a",@progbits
	.align	8
	.align		8
.nv.constant4:
        /*0000*/ 	.dword	malloc
	.align		8
        /*0008*/ 	.dword	free


//--------------------- .text._Z11cpy_to_smemPfii --------------------------
	.section	.text._Z11cpy_to_smemPfii,"ax",@progbits
	.align	128
        .global         _Z11cpy_to_smemPfii
        .type           _Z11cpy_to_smemPfii,@function
        .size           _Z11cpy_to_smemPfii,(.L_x_156 - _Z11cpy_to_smemPfii)
        .other          _Z11cpy_to_smemPfii,@"STO_CUDA_ENTRY STV_DEFAULT"
_Z11cpy_to_smemPfii:
.text._Z11cpy_to_smemPfii:
[----:B------:R-:W-:Y:S01]  /*0000*/  LDC R1, c[0x0][0x37c] ;  /* 0x0000df00ff017b82 */ /* 0x000fe20000000800 */
[----:B------:R-:W-:Y:S05]  /*0010*/  EXIT ;  /* 0x000000000000794d */ /* 0x000fea0003800000 */
.L_x_0:
[----:B------:R-:W-:-:S00]  /*0020*/  BRA `(.L_x_0) ;  /* 0xfffffffc00fc7947 */ /* 0x000fc0000383ffff */
[----:B------:R-:W-:-:S00]  /*0030*/  NOP ;  /* 0x0000000000007918 */ /* 0x000fc00000000000 */
        /* <DEDUP_REMOVED lines=12> */
.L_x_156:


//--------------------- .text._Z14householder_qrPfii --------------------------
	.section	.text._Z14householder_qrPfii,"ax",@progbits
	.align	128
        .global         _Z14householder_qrPfii
        .type           _Z14householder_qrPfii,@function
        .size           _Z14householder_qrPfii,(.L_x_155 - _Z14householder_qrPfii)
        .other          _Z14householder_qrPfii,@"STO_CUDA_ENTRY STV_DEFAULT"
_Z14householder_qrPfii:
.text._Z14householder_qrPfii:
[----:B------:R-:W0:Y:S01]  /*0000*/  LDC R1, c[0x0][0x37c] ;  /* 0x0000df00ff017b82 */ /* 0x000e220000000800 */
[----:B------:R-:W1:Y:S02]  /*0010*/  LDCU UR38, c[0x0][0x38c] ;  /* 0x00007180ff2677ac */ /* 0x000e640008000800 */
[----:B-1----:R-:W-:-:S06]  /*0020*/  UISETP.GE.AND UP0, UPT, UR38, 0x1, UPT ;  /* 0x000000012600788c */ /* 0x002fcc000bf06270 */
[----:B------:R-:W-:-:S13]  /*0030*/  PLOP3.LUT P0, PT, PT, PT, UP0, 0x80, 0x8 ;  /* 0x000000000008781c */ /* 0x000fda0003f0f008 */
[----:B------:R-:W-:Y:S05]  /*0040*/  @!P0 EXIT ;  /* 0x000000000000894d */ /* 0x000fea0003800000 */
[----:B------:R-:W1:Y:S01]  /*0050*/  LDCU UR4, c[0x0][0x388] ;  /* 0x00007100ff0477ac */ /* 0x000e620008000800 */
[----:B------:R-:W-:Y:S01]  /*0060*/  HFMA2 R2, -RZ, RZ, 0, 0 ;  /* 0x00000000ff027431 */ /* 0x000fe200000001ff */
[----:B------:R-:W-:Y:S02]  /*0070*/  PRMT R18, RZ, 0x7610, R18 ;  /* 0x00007610ff127816 */ /* 0x000fe40000000012 */
[----:B------:R-:W-:Y:S01]  /*0080*/  PRMT R19, RZ, 0x7610, R19 ;  /* 0x00007610ff137816 */ /* 0x000fe20000000013 */
[----:B------:R-:W-:Y:S01]  /*0090*/  UIADD3 UR39, UPT, UPT, UR38, -0x1, URZ ;  /* 0xffffffff26277890 */ /* 0x000fe2000fffe0ff */
[----:B------:R-:W-:Y:S01]  /*00a0*/  PRMT R22, RZ, 0x7610, R22 ;  /* 0x00007610ff167816 */ /* 0x000fe20000000016 */
[----:B------:R-:W-:Y:S01]  /*00b0*/  UIADD3 UR40, UPT, UPT, UR38, 0x1, URZ ;  /* 0x0000000126287890 */ /* 0x000fe2000fffe0ff */
[----:B------:R-:W2:Y:S01]  /*00c0*/  LDCU.U16 UR41, c[0x0][0x388] ;  /* 0x00007100ff2977ac */ /* 0x000ea20008000400 */
[----:B------:R-:W3:Y:S01]  /*00d0*/  LDCU.64 UR36, c[0x0][0x358] ;  /* 0x00006b00ff2477ac */ /* 0x000ee20008000a00 */
[----:B------:R-:W-:Y:S01]  /*00e0*/  USHF.L.U32 UR38, UR38, 0x4, URZ ;  /* 0x0000000426267899 */ /* 0x000fe200080006ff */
[----:B-1----:R-:W-:-:S11]  /*00f0*/  MOV R23, UR4 ;  /* 0x0000000400177c02 */ /* 0x002fd60008000f00 */
.L_x_140:
[----:B------:R-:W1:Y:S01]  /*0100*/  LDC.64 R8, c[0x0][0x388] ;  /* 0x0000e200ff087b82 */ /* 0x000e620000000a00 */
[----:B------:R-:W-:Y:S02]  /*0110*/  ISETP.NE.AND P0, PT, R2, UR39, PT ;  /* 0x0000002702007c0c */ /* 0x000fe4000bf05270 */
[----:B-1----:R-:W-:-:S13]  /*0120*/  ISETP.EQ.AND P1, PT, R8, R9, PT ;  /* 0x000000090800720c */ /* 0x002fda0003f22270 */
[----:B--23--:R-:W-:Y:S05]  /*0130*/  @!P0 EXIT P1 ;  /* 0x000000000000894d */ /* 0x00cfea0000800000 */
[----:B------:R-:W-:Y:S02]  /*0140*/  MOV R0, 0x0 ;  /* 0x0000000000007802 */ /* 0x000fe40000000f00 */
[C---:B------:R-:W-:Y:S02]  /*0150*/  IADD3 R27, PT, PT, -R2.reuse, R8, RZ ;  /* 0x00000008021b7210 */ /* 0x040fe40007ffe1ff */
[----:B------:R1:W2:Y:S01]  /*0160*/  LDC.64 R6, c[0x4][R0] ;  /* 0x0100000000067b82 */ /* 0x0002a20000000a00 */
[----:B------:R-:W-:Y:S02]  /*0170*/  LOP3.LUT R25, RZ, R2, RZ, 0x33, !PT ;  /* 0x00000002ff197212 */ /* 0x000fe400078e33ff */
[----:B------:R-:W-:Y:S01]  /*0180*/  IMAD.WIDE R4, R27, 0x4, RZ ;  /* 0x000000041b047825 */ /* 0x000fe200078e02ff */
[----:B------:R-:W-:Y:S02]  /*0190*/  IADD3 R24, PT, PT, -R2, R9, RZ ;  /* 0x0000000902187210 */ /* 0x000fe40007ffe1ff */
[----:B------:R-:W-:-:S07]  /*01a0*/  IADD3 R25, PT, PT, R25, R8, RZ ;  /* 0x0000000819197210 */ /* 0x000fce0007ffe0ff */
[----:B------:R-:W-:-:S07]  /*01b0*/  LEPC R20, `(.L_x_1) ;  /* 0x000000001014794e */ /* 0x000fce0000000000 */
[----:B012---:R-:W-:Y:S05]  /*01c0*/  CALL.ABS.NOINC R6 ;  /* 0x0000000006007343 */ /* 0x007fea0003c00000 */
.L_x_1:
[----:B------:R-:W-:Y:S01]  /*01d0*/  ISETP.GE.AND P0, PT, R27, 0x1, PT ;  /* 0x000000011b00780c */ /* 0x000fe20003f06270 */
[----:B------:R-:W-:Y:S01]  /*01e0*/  BSSY.RECONVERGENT B0, `(.L_x_2) ;  /* 0x00000d0000007945 */ /* 0x000fe20003800200 */
[----:B------:R-:W-:Y:S02]  /*01f0*/  MOV R16, R4 ;  /* 0x0000000400107202 */ /* 0x000fe40000000f00 */
[----:B------:R-:W-:-:S09]  /*0200*/  MOV R17, R5 ;  /* 0x0000000500117202 */ /* 0x000fd20000000f00 */
[----:B------:R-:W-:Y:S05]  /*0210*/  @!P0 BRA `(.L_x_3) ;  /* 0x0000000c00308947 */ /* 0x000fea0003800000 */
[----:B------:R-:W-:Y:S01]  /*0220*/  ISETP.GE.U32.AND P1, PT, R25, 0xf, PT ;  /* 0x0000000f1900780c */ /* 0x000fe20003f26070 */
[----:B------:R-:W-:Y:S01]  /*0230*/  BSSY.RECONVERGENT B1, `(.L_x_4) ;  /* 0x0000064000017945 */ /* 0x000fe20003800200 */
[----:B------:R-:W-:-:S11]  /*0240*/  HFMA2 R3, -RZ, RZ, 0, 0 ;  /* 0x00000000ff037431 */ /* 0x000fd600000001ff */
[----:B------:R-:W-:Y:S05]  /*0250*/  @!P1 BRA `(.L_x_5) ;  /* 0x0000000400849947 */ /* 0x000fea0003800000 */
[----:B------:R-:W0:Y:S01]  /*0260*/  LDC R4, c[0x0][0x38c] ;  /* 0x0000e300ff047b82 */ /* 0x000e220000000800 */
[----:B------:R-:W-:Y:S01]  /*0270*/  IMAD R13, R2, UR40, RZ ;  /* 0x00000028020d7c24 */ /* 0x000fe2000f8e02ff */
[----:B------:R-:W-:Y:S01]  /*0280*/  IADD3 R14, P1, PT, R16, 0x20, RZ ;  /* 0x00000020100e7810 */ /* 0x000fe20007f3e0ff */
[----:B------:R-:W-:Y:S01]  /*0290*/  BSSY.RECONVERGENT B2, `(.L_x_6) ;  /* 0x000005c000027945 */ /* 0x000fe20003800200 */
[----:B------:R-:W-:Y:S02]  /*02a0*/  LOP3.LUT R0, R23, 0xfffffff0, RZ, 0xc0, !PT ;  /* 0xfffffff017007812 */ /* 0x000fe400078ec0ff */
[----:B------:R-:W-:Y:S02]  /*02b0*/  IADD3.X R20, PT, PT, RZ, R17, RZ, P1, !PT ;  /* 0x00000011ff147210 */ /* 0x000fe40000ffe4ff */
[----:B------:R-:W1:Y:S01]  /*02c0*/  LDC.64 R8, c[0x0][0x380] ;  /* 0x0000e000ff087b82 */ /* 0x000e620000000a00 */
[C-C-:B0-----:R-:W-:Y:S01]  /*02d0*/  IMAD R5, R4.reuse, 0xf, R13.reuse ;  /* 0x0000000f04057824 */ /* 0x141fe200078e020d */
[CC--:B------:R-:W-:Y:S01]  /*02e0*/  LEA R32, R4.reuse, R13.reuse, 0x2 ;  /* 0x0000000d04207211 */ /* 0x0c0fe200078e10ff */
[C-C-:B------:R-:W-:Y:S01]  /*02f0*/  IMAD R6, R4.reuse, 0xe, R13.reuse ;  /* 0x0000000e04067824 */ /* 0x140fe200078e020d */
[C---:B------:R-:W-:Y:S01]  /*0300*/  LEA R36, R4.reuse, R13, 0x1 ;  /* 0x0000000d04247211 */ /* 0x040fe200078e08ff */
[C-C-:B------:R-:W-:Y:S01]  /*0310*/  IMAD R7, R4.reuse, 0xd, R13.reuse ;  /* 0x0000000d04077824 */ /* 0x140fe200078e020d */
[----:B------:R-:W-:Y:S01]  /*0320*/  IADD3 R3, PT, PT, R13, R4, RZ ;  /* 0x000000040d037210 */ /* 0x000fe20007ffe0ff */
[----:B------:R-:W-:-:S02]  /*0330*/  IMAD R29, R4, 0xc, R13 ;  /* 0x0000000c041d7824 */ /* 0x000fc400078e020d */
[C-C-:B------:R-:W-:Y:S02]  /*0340*/  IMAD R31, R4.reuse, 0xb, R13.reuse ;  /* 0x0000000b041f7824 */ /* 0x140fe400078e020d */
[C-C-:B------:R-:W-:Y:S02]  /*0350*/  IMAD R33, R4.reuse, 0xa, R13.reuse ;  /* 0x0000000a04217824 */ /* 0x140fe400078e020d */
[C-C-:B------:R-:W-:Y:S02]  /*0360*/  IMAD R35, R4.reuse, 0x9, R13.reuse ;  /* 0x0000000904237824 */ /* 0x140fe400078e020d */
[C-C-:B------:R-:W-:Y:S02]  /*0370*/  IMAD R37, R4.reuse, 0x8, R13.reuse ;  /* 0x0000000804257824 */ /* 0x140fe400078e020d */
[C-C-:B------:R-:W-:Y:S02]  /*0380*/  IMAD R26, R4.reuse, 0x7, R13.reuse ;  /* 0x00000007041a7824 */ /* 0x140fe400078e020d */
[----:B------:R-:W-:-:S02]  /*0390*/  IMAD R28, R4, 0x6, R13 ;  /* 0x00000006041c7824 */ /* 0x000fc400078e020d */
[C-C-:B------:R-:W-:Y:S02]  /*03a0*/  IMAD R30, R4.reuse, 0x5, R13.reuse ;  /* 0x00000005041e7824 */ /* 0x140fe400078e020d */
[----:B------:R-:W-:Y:S01]  /*03b0*/  IMAD R34, R4, 0x3, R13 ;  /* 0x0000000304227824 */ /* 0x000fe200078e020d */
[----:B------:R-:W-:Y:S01]  /*03c0*/  IADD3 R4, PT, PT, -R0, RZ, RZ ;  /* 0x000000ff00047210 */ /* 0x000fe20007ffe1ff */
[----:B-1----:R-:W-:-:S07]  /*03d0*/  IMAD.WIDE.U32 R12, R13, 0x4, R8 ;  /* 0x000000040d0c7825 */ /* 0x002fce00078e0008 */
.L_x_7:
[----:B0-----:R-:W2:Y:S01]  /*03e0*/  LDG.E R15, desc[UR36][R12.64] ;  /* 0x000000240c0f7981 */ /* 0x001ea2000c1e1900 */
[----:B------:R-:W-:Y:S02]  /*03f0*/  MOV R10, R14 ;  /* 0x0000000e000a7202 */ /* 0x000fe40000000f00 */
[----:B------:R-:W-:-:S05]  /*0400*/  MOV R11, R20 ;  /* 0x00000014000b7202 */ /* 0x000fca0000000f00 */
[----:B--2---:R0:W-:Y:S02]  /*0410*/  ST.E desc[UR36][R10.64+-0x20], R15 ;  /* 0xffffe00f0a007985 */ /* 0x0041e4000c101924 */
[----:B0-----:R-:W-:-:S05]  /*0420*/  IMAD.WIDE.U32 R14, R3, 0x4, R8 ;  /* 0x00000004030e7825 */ /* 0x001fca00078e0008 */
[----:B------:R0:W2:Y:S02]  /*0430*/  LDG.E R21, desc[UR36][R14.64] ;  /* 0x000000240e157981 */ /* 0x0000a4000c1e1900 */
[--C-:B0-----:R-:W-:Y:S02]  /*0440*/  IMAD.WIDE.U32 R14, R36, 0x4, R8.reuse ;  /* 0x00000004240e7825 */ /* 0x101fe400078e0008 */
[----:B--2---:R-:W-:Y:S04]  /*0450*/  ST.E desc[UR36][R10.64+-0x1c], R21 ;  /* 0xffffe4150a007985 */ /* 0x004fe8000c101924 */
[----:B------:R-:W2:Y:S04]  /*0460*/  LDG.E R20, desc[UR36][R14.64] ;  /* 0x000000240e147981 */ /* 0x000ea8000c1e1900 */
[----:B--2---:R0:W-:Y:S02]  /*0470*/  ST.E desc[UR36][R10.64+-0x18], R20 ;  /* 0xffffe8140a007985 */ /* 0x0041e4000c101924 */
[----:B0-----:R-:W-:-:S06]  /*0480*/  IMAD.WIDE.U32 R20, R34, 0x4, R8 ;  /* 0x0000000422147825 */ /* 0x001fcc00078e0008 */
[----:B------:R-:W2:Y:S04]  /*0490*/  LDG.E R21, desc[UR36][R20.64] ;  /* 0x0000002414157981 */ /* 0x000ea8000c1e1900 */
[----:B--2---:R0:W-:Y:S02]  /*04a0*/  ST.E desc[UR36][R10.64+-0x14], R21 ;  /* 0xffffec150a007985 */ /* 0x0041e4000c101924 */
[----:B0-----:R-:W-:-:S05]  /*04b0*/  IMAD.WIDE.U32 R20, R32, 0x4, R8 ;  /* 0x0000000420147825 */ /* 0x001fca00078e0008 */
[----:B------:R-:W2:Y:S04]  /*04c0*/  LDG.E R15, desc[UR36][R20.64] ;  /* 0x00000024140f7981 */ /* 0x000ea8000c1e1900 */
[----:B--2---:R0:W-:Y:S02]  /*04d0*/  ST.E desc[UR36][R10.64+-0x10], R15 ;  /* 0xfffff00f0a007985 */ /* 0x0041e4000c101924 */
[----:B0-----:R-:W-:-:S06]  /*04e0*/  IMAD.WIDE.U32 R14, R30, 0x4, R8 ;  /* 0x000000041e0e7825 */ /* 0x001fcc00078e0008 */
[----:B------:R-:W2:Y:S04]  /*04f0*/  LDG.E R14, desc[UR36][R14.64] ;  /* 0x000000240e0e7981 */ /* 0x000ea8000c1e1900 */
[----:B--2---:R0:W-:Y:S02]  /*0500*/  ST.E desc[UR36][R10.64+-0xc], R14 ;  /* 0xfffff40e0a007985 */ /* 0x0041e4000c101924 */
[----:B0-----:R-:W-:-:S06]  /*0510*/  IMAD.WIDE.U32 R14, R28, 0x4, R8 ;  /* 0x000000041c0e7825 */ /* 0x001fcc00078e0008 */
[----:B------:R-:W2:Y:S01]  /*0520*/  LDG.E R15, desc[UR36][R14.64] ;  /* 0x000000240e0f7981 */ /* 0x000ea2000c1e1900 */
[----:B------:R-:W-:-:S03]  /*0530*/  IMAD.WIDE.U32 R20, R26, 0x4, R8 ;  /* 0x000000041a147825 */ /* 0x000fc600078e0008 */
[----:B--2---:R-:W-:Y:S04]  /*0540*/  ST.E desc[UR36][R10.64+-0x8], R15 ;  /* 0xfffff80f0a007985 */ /* 0x004fe8000c101924 */
        /* <DEDUP_REMOVED lines=23> */
[----:B--2---:R0:W-:Y:S04]  /*06c0*/  ST.E desc[UR36][R10.64+0x18], R15 ;  /* 0x0000180f0a007985 */ /* 0x0041e8000c101924 */
[----:B------:R1:W2:Y:S01]  /*06d0*/  LDG.E R21, desc[UR36][R20.64] ;  /* 0x0000002414157981 */ /* 0x0002a2000c1e1900 */
[----:B------:R-:W-:Y:S01]  /*06e0*/  MOV R14, UR38 ;  /* 0x00000026000e7c02 */ /* 0x000fe20008000f00 */
[----:B------:R-:W-:Y:S01]  /*06f0*/  VIADD R3, R3, UR38 ;  /* 0x0000002603037c36 */ /* 0x000fe20008000000 */
[----:B------:R-:W-:Y:S01]  /*0700*/  IADD3 R4, PT, PT, R4, 0x10, RZ ;  /* 0x0000001004047810 */ /* 0x000fe20007ffe0ff */
[----:B------:R-:W-:Y:S01]  /*0710*/  VIADD R31, R31, UR38 ;  /* 0x000000261f1f7c36 */ /* 0x000fe20008000000 */
[----:B------:R-:W-:Y:S01]  /*0720*/  IADD3 R36, PT, PT, R36, UR38, RZ ;  /* 0x0000002624247c10 */ /* 0x000fe2000fffe0ff */
[----:B------:R-:W-:Y:S01]  /*0730*/  IMAD.WIDE.U32 R12, R14, 0x4, R12 ;  /* 0x000000040e0c7825 */ /* 0x000fe200078e000c */
[----:B------:R-:W-:-:S02]  /*0740*/  IADD3 R14, P1, PT, R10, 0x40, RZ ;  /* 0x000000400a0e7810 */ /* 0x000fc40007f3e0ff */
[----:B------:R-:W-:Y:S02]  /*0750*/  IADD3 R34, PT, PT, R34, UR38, RZ ;  /* 0x0000002622227c10 */ /* 0x000fe4000fffe0ff */
[----:B-1----:R-:W-:Y:S02]  /*0760*/  IADD3.X R20, PT, PT, RZ, R11, RZ, P1, !PT ;  /* 0x0000000bff147210 */ /* 0x002fe40000ffe4ff */
[----:B------:R-:W-:Y:S02]  /*0770*/  ISETP.NE.AND P1, PT, R4, RZ, PT ;  /* 0x000000ff0400720c */ /* 0x000fe40003f25270 */
[----:B------:R-:W-:Y:S02]  /*0780*/  IADD3 R32, PT, PT, R32, UR38, RZ ;  /* 0x0000002620207c10 */ /* 0x000fe4000fffe0ff */
[----:B------:R-:W-:Y:S02]  /*0790*/  IADD3 R30, PT, PT, R30, UR38, RZ ;  /* 0x000000261e1e7c10 */ /* 0x000fe4000fffe0ff */
[----:B------:R-:W-:-:S02]  /*07a0*/  IADD3 R28, PT, PT, R28, UR38, RZ ;  /* 0x000000261c1c7c10 */ /* 0x000fc4000fffe0ff */
[----:B------:R-:W-:Y:S02]  /*07b0*/  IADD3 R26, PT, PT, R26, UR38, RZ ;  /* 0x000000261a1a7c10 */ /* 0x000fe4000fffe0ff */
[----:B------:R-:W-:Y:S02]  /*07c0*/  IADD3 R37, PT, PT, R37, UR38, RZ ;  /* 0x0000002625257c10 */ /* 0x000fe4000fffe0ff */
[----:B------:R-:W-:Y:S02]  /*07d0*/  IADD3 R35, PT, PT, R35, UR38, RZ ;  /* 0x0000002623237c10 */ /* 0x000fe4000fffe0ff */
[----:B------:R-:W-:Y:S02]  /*07e0*/  IADD3 R33, PT, PT, R33, UR38, RZ ;  /* 0x0000002621217c10 */ /* 0x000fe4000fffe0ff */
[----:B------:R-:W-:Y:S02]  /*07f0*/  IADD3 R29, PT, PT, R29, UR38, RZ ;  /* 0x000000261d1d7c10 */ /* 0x000fe4000fffe0ff */
[----:B------:R-:W-:-:S02]  /*0800*/  IADD3 R7, PT, PT, R7, UR38, RZ ;  /* 0x0000002607077c10 */ /* 0x000fc4000fffe0ff */
[----:B------:R-:W-:Y:S02]  /*0810*/  IADD3 R6, PT, PT, R6, UR38, RZ ;  /* 0x0000002606067c10 */ /* 0x000fe4000fffe0ff */
[----:B------:R-:W-:Y:S01]  /*0820*/  IADD3 R5, PT, PT, R5, UR38, RZ ;  /* 0x0000002605057c10 */ /* 0x000fe2000fffe0ff */
[----:B--2---:R0:W-:Y:S01]  /*0830*/  ST.E desc[UR36][R10.64+0x1c], R21 ;  /* 0x00001c150a007985 */ /* 0x0041e2000c101924 */
[----:B------:R-:W-:Y:S05]  /*0840*/  @P1 BRA `(.L_x_7) ;  /* 0xfffffff800e41947 */ /* 0x000fea000383ffff */
[----:B------:R-:W-:Y:S05]  /*0850*/  BSYNC.RECONVERGENT B2 ;  /* 0x0000000000027941 */ /* 0x000fea0003800200 */
.L_x_6:
[----:B------:R-:W-:-:S07]  /*0860*/  MOV R3, R0 ;  /* 0x0000000000037202 */ /* 0x000fce0000000f00 */
.L_x_5:
[----:B------:R-:W-:Y:S05]  /*0870*/  BSYNC.RECONVERGENT B1 ;  /* 0x0000000000017941 */ /* 0x000fea0003800200 */
.L_x_4:
[----:B------:R-:W-:-:S13]  /*0880*/  LOP3.LUT P1, RZ, R23, 0xf, RZ, 0xc0, !PT ;  /* 0x0000000f17ff7812 */ /* 0x000fda000782c0ff */
[----:B------:R-:W-:Y:S05]  /*0890*/  @!P1 BRA `(.L_x_3) ;  /* 0x0000000400909947 */ /* 0x000fea0003800000 */
[----:B------:R-:W-:Y:S01]  /*08a0*/  IADD3 R0, PT, PT, RZ, -R22, RZ ;  /* 0x80000016ff007210 */ /* 0x000fe20007ffe0ff */
[----:B------:R-:W-:Y:S03]  /*08b0*/  BSSY.RECONVERGENT B1, `(.L_x_8) ;  /* 0x000002d000017945 */ /* 0x000fe60003800200 */
[----:B------:R-:W-:-:S04]  /*08c0*/  PRMT R0, R0, 0x7710, RZ ;  /* 0x0000771000007816 */ /* 0x000fc800000000ff */
[----:B------:R-:W-:-:S04]  /*08d0*/  IADD3 R0, PT, PT, R0, UR41, RZ ;  /* 0x0000002900007c10 */ /* 0x000fc8000fffe0ff */
[----:B------:R-:W-:-:S04]  /*08e0*/  LOP3.LUT R0, R0, 0xf, RZ, 0xc0, !PT ;  /* 0x0000000f00007812 */ /* 0x000fc800078ec0ff */
[C---:B------:R-:W-:Y:S02]  /*08f0*/  IADD3 R4, PT, PT, R0.reuse, -0x1, RZ ;  /* 0xffffffff00047810 */ /* 0x040fe40007ffe0ff */
[----:B------:R-:W-:Y:S02]  /*0900*/  LOP3.LUT P2, RZ, R0, 0x7, RZ, 0xc0, !PT ;  /* 0x0000000700ff7812 */ /* 0x000fe4000784c0ff */
[----:B------:R-:W-:-:S13]  /*0910*/  ISETP.GE.U32.AND P1, PT, R4, 0x7, PT ;  /* 0x000000070400780c */ /* 0x000fda0003f26070 */
[----:B------:R-:W-:Y:S05]  /*0920*/  @!P1 BRA `(.L_x_9) ;  /* 0x0000000000949947 */ /* 0x000fea0003800000 */
[----:B------:R-:W1:Y:S01]  /*0930*/  LDC.64 R4, c[0x0][0x380] ;  /* 0x0000e000ff047b82 */ /* 0x000e620000000a00 */
[----:B------:R-:W2:Y:S01]  /*0940*/  LDCU UR4, c[0x0][0x38c] ;  /* 0x00007180ff0477ac */ /* 0x000ea20008000800 */
[----:B------:R-:W-:-:S05]  /*0950*/  IADD3 R7, PT, PT, R3, R2, RZ ;  /* 0x0000000203077210 */ /* 0x000fca0007ffe0ff */
[----:B--2---:R-:W-:-:S04]  /*0960*/  IMAD R7, R7, UR4, R2 ;  /* 0x0000000407077c24 */ /* 0x004fc8000f8e0202 */
[----:B-1----:R-:W-:-:S05]  /*0970*/  IMAD.WIDE.U32 R8, R7, 0x4, R4 ;  /* 0x0000000407087825 */ /* 0x002fca00078e0004 */
[----:B0-----:R-:W2:Y:S01]  /*0980*/  LDG.E R15, desc[UR36][R8.64] ;  /* 0x00000024080f7981 */ /* 0x001ea2000c1e1900 */
[----:B------:R-:W-:Y:S02]  /*0990*/  VIADD R13, R7, UR4 ;  /* 0x00000004070d7c36 */ /* 0x000fe40008000000 */
[----:B------:R-:W-:-:S04]  /*09a0*/  IMAD.WIDE.U32 R6, R3, 0x4, R16 ;  /* 0x0000000403067825 */ /* 0x000fc800078e0010 */
[C-C-:B------:R-:W-:Y:S01]  /*09b0*/  IMAD.WIDE.U32 R10, R13.reuse, 0x4, R4.reuse ;  /* 0x000000040d0a7825 */ /* 0x140fe200078e0004 */
[----:B------:R-:W-:Y:S01]  /*09c0*/  IADD3 R21, PT, PT, R13, UR4, RZ ;  /* 0x000000040d157c10 */ /* 0x000fe2000fffe0ff */
[----:B--2---:R0:W-:Y:S04]  /*09d0*/  ST.E desc[UR36][R6.64], R15 ;  /* 0x0000000f06007985 */ /* 0x0041e8000c101924 */
[----:B------:R-:W2:Y:S01]  /*09e0*/  LDG.E R11, desc[UR36][R10.64] ;  /* 0x000000240a0b7981 */ /* 0x000ea2000c1e1900 */
[C-C-:B------:R-:W-:Y:S01]  /*09f0*/  IMAD.WIDE.U32 R12, R21.reuse, 0x4, R4.reuse ;  /* 0x00000004150c7825 */ /* 0x140fe200078e0004 */
[----:B------:R-:W-:Y:S02]  /*0a00*/  IADD3 R21, PT, PT, R21, UR4, RZ ;  /* 0x0000000415157c10 */ /* 0x000fe4000fffe0ff */
[----:B--2---:R1:W-:Y:S04]  /*0a10*/  ST.E desc[UR36][R6.64+0x4], R11 ;  /* 0x0000040b06007985 */ /* 0x0043e8000c101924 */
[----:B------:R-:W2:Y:S01]  /*0a20*/  LDG.E R13, desc[UR36][R12.64] ;  /* 0x000000240c0d7981 */ /* 0x000ea2000c1e1900 */
[C---:B------:R-:W-:Y:S01]  /*0a30*/  IMAD.WIDE.U32 R8, R21.reuse, 0x4, R4 ;  /* 0x0000000415087825 */ /* 0x040fe200078e0004 */
[----:B------:R-:W-:-:S02]  /*0a40*/  IADD3 R21, PT, PT, R21, UR4, RZ ;  /* 0x0000000415157c10 */ /* 0x000fc4000fffe0ff */
[----:B--2---:R2:W-:Y:S04]  /*0a50*/  ST.E desc[UR36][R6.64+0x8], R13 ;  /* 0x0000080d06007985 */ /* 0x0045e8000c101924 */
[----:B------:R-:W3:Y:S01]  /*0a60*/  LDG.E R9, desc[UR36][R8.64] ;  /* 0x0000002408097981 */ /* 0x000ee2000c1e1900 */
[C-C-:B0-----:R-:W-:Y:S01]  /*0a70*/  IMAD.WIDE.U32 R14, R21.reuse, 0x4, R4.reuse ;  /* 0x00000004150e7825 */ /* 0x141fe200078e0004 */
[----:B------:R-:W-:Y:S02]  /*0a80*/  IADD3 R21, PT, PT, R21, UR4, RZ ;  /* 0x0000000415157c10 */ /* 0x000fe4000fffe0ff */
[----:B---3--:R3:W-:Y:S04]  /*0a90*/  ST.E desc[UR36][R6.64+0xc], R9 ;  /* 0x00000c0906007985 */ /* 0x0087e8000c101924 */
[----:B------:R-:W4:Y:S01]  /*0aa0*/  LDG.E R15, desc[UR36][R14.64] ;  /* 0x000000240e0f7981 */ /* 0x000f22000c1e1900 */
[C---:B-1----:R-:W-:Y:S01]  /*0ab0*/  IMAD.WIDE.U32 R10, R21.reuse, 0x4, R4 ;  /* 0x00000004150a7825 */ /* 0x042fe200078e0004 */
[----:B------:R-:W-:-:S02]  /*0ac0*/  IADD3 R21, PT, PT, R21, UR4, RZ ;  /* 0x0000000415157c10 */ /* 0x000fc4000fffe0ff */
[----:B----4-:R3:W-:Y:S04]  /*0ad0*/  ST.E desc[UR36][R6.64+0x10], R15 ;  /* 0x0000100f06007985 */ /* 0x0107e8000c101924 */
[----:B------:R-:W4:Y:S01]  /*0ae0*/  LDG.E R11, desc[UR36][R10.64] ;  /* 0x000000240a0b7981 */ /* 0x000f22000c1e1900 */
[C-C-:B--2---:R-:W-:Y:S01]  /*0af0*/  IMAD.WIDE.U32 R12, R21.reuse, 0x4, R4.reuse ;  /* 0x00000004150c7825 */ /* 0x144fe200078e0004 */
[----:B------:R-:W-:Y:S02]  /*0b00*/  IADD3 R21, PT, PT, R21, UR4, RZ ;  /* 0x0000000415157c10 */ /* 0x000fe4000fffe0ff */
[----:B----4-:R3:W-:Y:S04]  /*0b10*/  ST.E desc[UR36][R6.64+0x14], R11 ;  /* 0x0000140b06007985 */ /* 0x0107e8000c101924 */
[----:B------:R-:W2:Y:S01]  /*0b20*/  LDG.E R13, desc[UR36][R12.64] ;  /* 0x000000240c0d7981 */ /* 0x000ea2000c1e1900 */
[----:B------:R-:W-:-:S03]  /*0b30*/  IMAD.WIDE.U32 R4, R21, 0x4, R4 ;  /* 0x0000000415047825 */ /* 0x000fc600078e0004 */
[----:B--2---:R3:W-:Y:S04]  /*0b40*/  ST.E desc[UR36][R6.64+0x18], R13 ;  /* 0x0000180d06007985 */ /* 0x0047e8000c101924 */
[----:B------:R-:W2:Y:S01]  /*0b50*/  LDG.E R5, desc[UR36][R4.64] ;  /* 0x0000002404057981 */ /* 0x000ea2000c1e1900 */
[----:B------:R-:W-:-:S03]  /*0b60*/  IADD3 R3, PT, PT, R3, 0x8, RZ ;  /* 0x0000000803037810 */ /* 0x000fc60007ffe0ff */
[----:B--2---:R3:W-:Y:S04]  /*0b70*/  ST.E desc[UR36][R6.64+0x1c], R5 ;  /* 0x00001c0506007985 */ /* 0x0047e8000c101924 */
.L_x_9:
[----:B------:R-:W-:Y:S05]  /*0b80*/  BSYNC.RECONVERGENT B1 ;  /* 0x0000000000017941 */ /* 0x000fea0003800200 */
.L_x_8:
[----:B------:R-:W-:Y:S05]  /*0b90*/  @!P2 BRA `(.L_x_3) ;  /* 0x0000000000d0a947 */ /* 0x000fea0003800000 */
[----:B------:R-:W-:Y:S01]  /*0ba0*/  IADD3 R0, PT, PT, RZ, -R19, RZ ;  /* 0x80000013ff007210 */ /* 0x000fe20007ffe0ff */
[----:B------:R-:W-:Y:S03]  /*0bb0*/  BSSY.RECONVERGENT B1, `(.L_x_10) ;  /* 0x000001e000017945 */ /* 0x000fe60003800200 */
[----:B------:R-:W-:-:S04]  /*0bc0*/  PRMT R0, R0, 0x7710, RZ ;  /* 0x0000771000007816 */ /* 0x000fc800000000ff */
[----:B------:R-:W-:-:S04]  /*0bd0*/  IADD3 R0, PT, PT, R0, UR41, RZ ;  /* 0x0000002900007c10 */ /* 0x000fc8000fffe0ff */
[----:B------:R-:W-:-:S05]  /*0be0*/  LOP3.LUT R0, R0, 0x7, RZ, 0xc0, !PT ;  /* 0x0000000700007812 */ /* 0x000fca00078ec0ff */
[C---:B------:R-:W-:Y:S01]  /*0bf0*/  VIADD R4, R0.reuse, 0xffffffff ;  /* 0xffffffff00047836 */ /* 0x040fe20000000000 */
[----:B------:R-:W-:-:S04]  /*0c00*/  LOP3.LUT R0, R0, 0x3, RZ, 0xc0, !PT ;  /* 0x0000000300007812 */ /* 0x000fc800078ec0ff */
[----:B------:R-:W-:Y:S02]  /*0c10*/  ISETP.GE.U32.AND P1, PT, R4, 0x3, PT ;  /* 0x000000030400780c */ /* 0x000fe40003f26070 */
[----:B------:R-:W-:-:S11]  /*0c20*/  ISETP.NE.AND P2, PT, R0, RZ, PT ;  /* 0x000000ff0000720c */ /* 0x000fd60003f45270 */
[----:B------:R-:W-:Y:S05]  /*0c30*/  @!P1 BRA `(.L_x_11) ;  /* 0x0000000000549947 */ /* 0x000fea0003800000 */
[----:B---3--:R-:W1:Y:S01]  /*0c40*/  LDC.64 R6, c[0x0][0x380] ;  /* 0x0000e000ff067b82 */ /* 0x008e620000000a00 */
[----:B------:R-:W2:Y:S01]  /*0c50*/  LDCU UR4, c[0x0][0x38c] ;  /* 0x00007180ff0477ac */ /* 0x000ea20008000800 */
[----:B------:R-:W-:-:S05]  /*0c60*/  IADD3 R5, PT, PT, R3, R2, RZ ;  /* 0x0000000203057210 */ /* 0x000fca0007ffe0ff */
[----:B--2---:R-:W-:-:S04]  /*0c70*/  IMAD R5, R5, UR4, R2 ;  /* 0x0000000405057c24 */ /* 0x004fc8000f8e0202 */
[----:B-1----:R-:W-:-:S06]  /*0c80*/  IMAD.WIDE.U32 R8, R5, 0x4, R6 ;  /* 0x0000000405087825 */ /* 0x002fcc00078e0006 */
[----:B------:R-:W2:Y:S01]  /*0c90*/  LDG.E R9, desc[UR36][R8.64] ;  /* 0x0000002408097981 */ /* 0x000ea2000c1e1900 */
[----:B------:R-:W-:Y:S01]  /*0ca0*/  IADD3 R13, PT, PT, R5, UR4, RZ ;  /* 0x00000004050d7c10 */ /* 0x000fe2000fffe0ff */
[----:B------:R-:W-:-:S04]  /*0cb0*/  IMAD.WIDE.U32 R4, R3, 0x4, R16 ;  /* 0x0000000403047825 */ /* 0x000fc800078e0010 */
[C-C-:B0-----:R-:W-:Y:S01]  /*0cc0*/  IMAD.WIDE.U32 R10, R13.reuse, 0x4, R6.reuse ;  /* 0x000000040d0a7825 */ /* 0x141fe200078e0006 */
[----:B------:R-:W-:Y:S01]  /*0cd0*/  IADD3 R15, PT, PT, R13, UR4, RZ ;  /* 0x000000040d0f7c10 */ /* 0x000fe2000fffe0ff */
[----:B--2---:R1:W-:Y:S04]  /*0ce0*/  ST.E desc[UR36][R4.64], R9 ;  /* 0x0000000904007985 */ /* 0x0043e8000c101924 */
[----:B------:R-:W2:Y:S01]  /*0cf0*/  LDG.E R11, desc[UR36][R10.64] ;  /* 0x000000240a0b7981 */ /* 0x000ea2000c1e1900 */
[C-C-:B------:R-:W-:Y:S01]  /*0d00*/  IMAD.WIDE.U32 R12, R15.reuse, 0x4, R6.reuse ;  /* 0x000000040f0c7825 */ /* 0x140fe200078e0006 */
[----:B------:R-:W-:Y:S02]  /*0d10*/  IADD3 R15, PT, PT, R15, UR4, RZ ;  /* 0x000000040f0f7c10 */ /* 0x000fe4000fffe0ff */
[----:B--2---:R1:W-:Y:S04]  /*0d20*/  ST.E desc[UR36][R4.64+0x4], R11 ;  /* 0x0000040b04007985 */ /* 0x0043e8000c101924 */
[----:B------:R-:W2:Y:S01]  /*0d30*/  LDG.E R13, desc[UR36][R12.64] ;  /* 0x000000240c0d7981 */ /* 0x000ea2000c1e1900 */
[----:B------:R-:W-:-:S03]  /*0d40*/  IMAD.WIDE.U32 R6, R15, 0x4, R6 ;  /* 0x000000040f067825 */ /* 0x000fc600078e0006 */
[----:B--2---:R1:W-:Y:S04]  /*0d50*/  ST.E desc[UR36][R4.64+0x8], R13 ;  /* 0x0000080d04007985 */ /* 0x0043e8000c101924 */
[----:B------:R-:W2:Y:S01]  /*0d60*/  LDG.E R7, desc[UR36][R6.64] ;  /* 0x0000002406077981 */ /* 0x000ea2000c1e1900 */
[----:B------:R-:W-:-:S03]  /*0d70*/  IADD3 R3, PT, PT, R3, 0x4, RZ ;  /* 0x0000000403037810 */ /* 0x000fc60007ffe0ff */
[----:B--2---:R1:W-:Y:S04]  /*0d80*/  ST.E desc[UR36][R4.64+0xc], R7 ;  /* 0x00000c0704007985 */ /* 0x0043e8000c101924 */
.L_x_11:
[----:B------:R-:W-:Y:S05]  /*0d90*/  BSYNC.RECONVERGENT B1 ;  /* 0x0000000000017941 */ /* 0x000fea0003800200 */
.L_x_10:
[----:B------:R-:W-:Y:S05]  /*0da0*/  @!P2 BRA `(.L_x_3) ;  /* 0x00000000004ca947 */ /* 0x000fea0003800000 */
[----:B0-----:R-:W0:Y:S01]  /*0db0*/  LDC R10, c[0x0][0x38c] ;  /* 0x0000e300ff0a7b82 */ /* 0x001e220000000800 */
[----:B-1-3--:R-:W-:-:S07]  /*0dc0*/  IADD3 R7, PT, PT, R3, R2, RZ ;  /* 0x0000000203077210 */ /* 0x00afce0007ffe0ff */
[----:B------:R-:W1:Y:S01]  /*0dd0*/  LDC.64 R4, c[0x0][0x380] ;  /* 0x0000e000ff047b82 */ /* 0x000e620000000a00 */
[----:B0-----:R-:W-:-:S04]  /*0de0*/  IMAD R11, R7, R10, R2 ;  /* 0x0000000a070b7224 */ /* 0x001fc800078e0202 */
[----:B-1----:R-:W-:-:S06]  /*0df0*/  IMAD.WIDE.U32 R8, R11, 0x4, R4 ;  /* 0x000000040b087825 */ /* 0x002fcc00078e0004 */
[----:B------:R-:W2:Y:S01]  /*0e00*/  LDG.E R9, desc[UR36][R8.64] ;  /* 0x0000002408097981 */ /* 0x000ea2000c1e1900 */
[----:B------:R-:W-:Y:S01]  /*0e10*/  IMAD.WIDE.U32 R6, R3, 0x4, R16 ;  /* 0x0000000403067825 */ /* 0x000fe200078e0010 */
[----:B------:R-:W-:-:S04]  /*0e20*/  ISETP.NE.AND P1, PT, R0, 0x1, PT ;  /* 0x000000010000780c */ /* 0x000fc80003f25270 */
[----:B--2---:R2:W-:Y:S09]  /*0e30*/  ST.E desc[UR36][R6.64], R9 ;  /* 0x0000000906007985 */ /* 0x0045f2000c101924 */
[----:B------:R-:W-:Y:S05]  /*0e40*/  @!P1 BRA `(.L_x_3) ;  /* 0x0000000000249947 */ /* 0x000fea0003800000 */
[----:B------:R-:W-:-:S05]  /*0e50*/  IADD3 R3, PT, PT, R11, R10, RZ ;  /* 0x0000000a0b037210 */ /* 0x000fca0007ffe0ff */
[----:B--2---:R-:W-:-:S06]  /*0e60*/  IMAD.WIDE.U32 R8, R3, 0x4, R4 ;  /* 0x0000000403087825 */ /* 0x004fcc00078e0004 */
[----:B------:R-:W2:Y:S01]  /*0e70*/  LDG.E R9, desc[UR36][R8.64] ;  /* 0x0000002408097981 */ /* 0x000ea2000c1e1900 */
[----:B------:R-:W-:-:S13]  /*0e80*/  ISETP.NE.AND P1, PT, R0, 0x2, PT ;  /* 0x000000020000780c */ /* 0x000fda0003f25270 */
[----:B------:R-:W-:-:S05]  /*0e90*/  @P1 IADD3 R3, PT, PT, R3, R10, RZ ;  /* 0x0000000a03031210 */ /* 0x000fca0007ffe0ff */
[----:B------:R-:W-:Y:S01]  /*0ea0*/  @P1 IMAD.WIDE.U32 R4, R3, 0x4, R4 ;  /* 0x0000000403041825 */ /* 0x000fe200078e0004 */
[----:B--2---:R4:W-:Y:S05]  /*0eb0*/  ST.E desc[UR36][R6.64+0x4], R9 ;  /* 0x0000040906007985 */ /* 0x0049ea000c101924 */
[----:B------:R-:W2:Y:S04]  /*0ec0*/  @P1 LDG.E R5, desc[UR36][R4.64] ;  /* 0x0000002404051981 */ /* 0x000ea8000c1e1900 */
[----:B--2---:R4:W-:Y:S02]  /*0ed0*/  @P1 ST.E desc[UR36][R6.64+0x8], R5 ;  /* 0x0000080506001985 */ /* 0x0049e4000c101924 */
.L_x_3:
[----:B------:R-:W-:Y:S05]  /*0ee0*/  BSYNC.RECONVERGENT B0 ;  /* 0x0000000000007941 */ /* 0x000fea0003800200 */
.L_x_2:
[----:B------:R-:W5:Y:S01]  /*0ef0*/  LD.E R3, desc[UR36][R16.64] ;  /* 0x0000002410037980 */ /* 0x000f62000c101900 */
[----:B------:R-:W-:Y:S01]  /*0f00*/  IMAD.MOV R0, RZ, RZ, -R22 ;  /* 0x000000ffff007224 */ /* 0x000fe200078e0a16 */
[----:B------:R-:W-:Y:S01]  /*0f10*/  IADD3 R29, PT, PT, RZ, -R19, RZ ;  /* 0x80000013ff1d7210 */ /* 0x000fe20007ffe0ff */
[----:B------:R-:W-:Y:S03]  /*0f20*/  BSSY.RECONVERGENT B0, `(.L_x_12) ;  /* 0x00000e9000007945 */ /* 0x000fe60003800200 */
[----:B------:R-:W-:Y:S02]  /*0f30*/  PRMT R29, R29, 0x7710, RZ ;  /* 0x000077101d1d7816 */ /* 0x000fe400000000ff */
[----:B------:R-:W-:Y:S02]  /*0f40*/  PRMT R0, R0, 0x7710, RZ ;  /* 0x0000771000007816 */ /* 0x000fe400000000ff */
[----:B------:R-:W-:-:S02]  /*0f50*/  IADD3 R26, PT, PT, R29, UR41, RZ ;  /* 0x000000291d1a7c10 */ /* 0x000fc4000fffe0ff */
[----:B------:R-:W-:Y:S02]  /*0f60*/  IADD3 R0, PT, PT, R0, UR41, RZ ;  /* 0x0000002900007c10 */ /* 0x000fe4000fffe0ff */
[----:B------:R-:W-:Y:S02]  /*0f70*/  LOP3.LUT R26, R26, 0x7, RZ, 0xc0, !PT ;  /* 0x000000071a1a7812 */ /* 0x000fe400078ec0ff */
[----:B--234-:R-:W-:Y:S02]  /*0f80*/  LOP3.LUT R6, R0, 0xf, RZ, 0xc0, !PT ;  /* 0x0000000f00067812 */ /* 0x01cfe400078ec0ff */
[----:B------:R-:W-:Y:S02]  /*0f90*/  IADD3 R33, PT, PT, R26, -0x1, RZ ;  /* 0xffffffff1a217810 */ /* 0x000fe40007ffe0ff */
[----:B0-----:R-:W-:Y:S02]  /*0fa0*/  IADD3 R10, PT, PT, R6, -0x1, RZ ;  /* 0xffffffff060a7810 */ /* 0x001fe40007ffe0ff */
[----:B-----5:R-:W-:-:S04]  /*0fb0*/  FSETP.LT.AND P1, PT, R3, RZ, PT ;  /* 0x000000ff0300720b */ /* 0x020fc80003f21000 */
[----:B------:R-:W-:Y:S02]  /*0fc0*/  SEL R8, RZ, 0xffffffff, !P1 ;  /* 0xffffffffff087807 */ /* 0x000fe40004800000 */
[----:B------:R-:W-:Y:S02]  /*0fd0*/  FSETP.GE.AND P1, PT, R3, RZ, PT ;  /* 0x000000ff0300720b */ /* 0x000fe40003f26000 */
[----:B------:R-:W-:-:S04]  /*0fe0*/  I2FP.F32.S32 R8, R8 ;  /* 0x0000000800087245 */ /* 0x000fc80000201400 */
[----:B------:R-:W-:Y:S01]  /*0ff0*/  FSEL R8, R8, 1, !P1 ;  /* 0x3f80000008087808 */ /* 0x000fe20004800000 */
[----:B------:R-:W-:Y:S06]  /*1000*/  @!P0 BRA `(.L_x_13) ;  /* 0x0000000c00588947 */ /* 0x000fec0003800000 */
[----:B------:R-:W-:Y:S01]  /*1010*/  ISETP.GE.U32.AND P2, PT, R25, 0xf, PT ;  /* 0x0000000f1900780c */ /* 0x000fe20003f46070 */
[----:B------:R-:W-:Y:S01]  /*1020*/  BSSY.RECONVERGENT B1, `(.L_x_14) ;  /* 0x000002c000017945 */ /* 0x000fe20003800200 */
[----:B-1----:R-:W-:Y:S01]  /*1030*/  HFMA2 R7, -RZ, RZ, 0, 0 ;  /* 0x00000000ff077431 */ /* 0x002fe200000001ff */
[----:B------:R-:W-:Y:S02]  /*1040*/  LOP3.LUT P1, RZ, R23, 0xf, RZ, 0xc0, !PT ;  /* 0x0000000f17ff7812 */ /* 0x000fe4000782c0ff */
[----:B------:R-:W-:-:S08]  /*1050*/  MOV R9, RZ ;  /* 0x000000ff00097202 */ /* 0x000fd00000000f00 */
[----:B------:R-:W-:Y:S05]  /*1060*/  @!P2 BRA `(.L_x_15) ;  /* 0x00000000009ca947 */ /* 0x000fea0003800000 */
[----:B------:R-:W-:Y:S02]  /*1070*/  LOP3.LUT R7, R23, 0xfffffff0, RZ, 0xc0, !PT ;  /* 0xfffffff017077812 */ /* 0x000fe400078ec0ff */
[----:B------:R-:W-:Y:S02]  /*1080*/  MOV R0, RZ ;  /* 0x000000ff00007202 */ /* 0x000fe40000000f00 */
[----:B------:R-:W-:-:S07]  /*1090*/  MOV R9, RZ ;  /* 0x000000ff00097202 */ /* 0x000fce0000000f00 */
.L_x_16:
[----:B------:R-:W-:-:S05]  /*10a0*/  IMAD.WIDE.U32 R4, R0, 0x4, R16 ;  /* 0x0000000400047825 */ /* 0x000fca00078e0010 */
[----:B------:R-:W2:Y:S04]  /*10b0*/  LD.E R30, desc[UR36][R4.64] ;  /* 0x00000024041e7980 */ /* 0x000ea8000c101900 */
[----:B------:R-:W3:Y:S04]  /*10c0*/  LD.E R31, desc[UR36][R4.64+0x4] ;  /* 0x00000424041f7980 */ /* 0x000ee8000c101900 */
[----:B------:R-:W4:Y:S04]  /*10d0*/  LD.E R32, desc[UR36][R4.64+0x8] ;  /* 0x0000082404207980 */ /* 0x000f28000c101900 */
[----:B------:R-:W5:Y:S04]  /*10e0*/  LD.E R11, desc[UR36][R4.64+0xc] ;  /* 0x00000c24040b7980 */ /* 0x000f68000c101900 */
[----:B------:R-:W5:Y:S04]  /*10f0*/  LD.E R12, desc[UR36][R4.64+0x10] ;  /* 0x00001024040c7980 */ /* 0x000f68000c101900 */
[----:B------:R-:W5:Y:S04]  /*1100*/  LD.E R13, desc[UR36][R4.64+0x14] ;  /* 0x00001424040d7980 */ /* 0x000f68000c101900 */
[----:B------:R-:W5:Y:S04]  /*1110*/  LD.E R14, desc[UR36][R4.64+0x18] ;  /* 0x00001824040e7980 */ /* 0x000f68000c101900 */
[----:B------:R-:W5:Y:S04]  /*1120*/  LD.E R15, desc[UR36][R4.64+0x1c] ;  /* 0x00001c24040f7980 */ /* 0x000f68000c101900 */
[----:B------:R-:W5:Y:S04]  /*1130*/  LD.E R20, desc[UR36][R4.64+0x20] ;  /* 0x0000202404147980 */ /* 0x000f68000c101900 */
[----:B------:R-:W5:Y:S04]  /*1140*/  LD.E R21, desc[UR36][R4.64+0x24] ;  /* 0x0000242404157980 */ /* 0x000f68000c101900 */
[----:B------:R-:W5:Y:S04]  /*1150*/  LD.E R28, desc[UR36][R4.64+0x28] ;  /* 0x00002824041c7980 */ /* 0x000f68000c101900 */
[----:B------:R-:W5:Y:S01]  /*1160*/  LD.E R34, desc[UR36][R4.64+0x3c] ;  /* 0x00003c2404227980 */ /* 0x000f62000c101900 */
[----:B--2---:R-:W-:-:S03]  /*1170*/  FFMA R30, R30, R30, R9 ;  /* 0x0000001e1e1e7223 */ /* 0x004fc60000000009 */
[----:B------:R-:W2:Y:S01]  /*1180*/  LD.E R9, desc[UR36][R4.64+0x2c] ;  /* 0x00002c2404097980 */ /* 0x000ea2000c101900 */
[----:B---3--:R-:W-:-:S03]  /*1190*/  FFMA R31, R31, R31, R30 ;  /* 0x0000001f1f1f7223 */ /* 0x008fc6000000001e */
[----:B------:R-:W3:Y:S01]  /*11a0*/  LD.E R30, desc[UR36][R4.64+0x30] ;  /* 0x00003024041e7980 */ /* 0x000ee2000c101900 */
[----:B----4-:R-:W-:-:S03]  /*11b0*/  FFMA R36, R32, R32, R31 ;  /* 0x0000002020247223 */ /* 0x010fc6000000001f */
[----:B------:R-:W4:Y:S04]  /*11c0*/  LD.E R32, desc[UR36][R4.64+0x34] ;  /* 0x0000342404207980 */ /* 0x000f28000c101900 */
[----:B------:R-:W4:Y:S01]  /*11d0*/  LD.E R31, desc[UR36][R4.64+0x38] ;  /* 0x00003824041f7980 */ /* 0x000f22000c101900 */
[----:B-----5:R-:W-:-:S04]  /*11e0*/  FFMA R11, R11, R11, R36 ;  /* 0x0000000b0b0b7223 */ /* 0x020fc80000000024 */
[----:B------:R-:W-:-:S04]  /*11f0*/  FFMA R12, R12, R12, R11 ;  /* 0x0000000c0c0c7223 */ /* 0x000fc8000000000b */
[----:B------:R-:W-:-:S04]  /*1200*/  FFMA R13, R13, R13, R12 ;  /* 0x0000000d0d0d7223 */ /* 0x000fc8000000000c */
[----:B------:R-:W-:-:S04]  /*1210*/  FFMA R14, R14, R14, R13 ;  /* 0x0000000e0e0e7223 */ /* 0x000fc8000000000d */
[----:B------:R-:W-:-:S04]  /*1220*/  FFMA R15, R15, R15, R14 ;  /* 0x0000000f0f0f7223 */ /* 0x000fc8000000000e */
[----:B------:R-:W-:-:S04]  /*1230*/  FFMA R20, R20, R20, R15 ;  /* 0x0000001414147223 */ /* 0x000fc8000000000f */
[----:B------:R-:W-:Y:S01]  /*1240*/  FFMA R21, R21, R21, R20 ;  /* 0x0000001515157223 */ /* 0x000fe20000000014 */
[----:B------:R-:W-:-:S03]  /*1250*/  IADD3 R0, PT, PT, R0, 0x10, RZ ;  /* 0x0000001000007810 */ /* 0x000fc60007ffe0ff */
[----:B------:R-:W-:Y:S01]  /*1260*/  FFMA R28, R28, R28, R21 ;  /* 0x0000001c1c1c7223 */ /* 0x000fe20000000015 */
[----:B------:R-:W-:-:S03]  /*1270*/  ISETP.NE.AND P3, PT, R0, R7, PT ;  /* 0x000000070000720c */ /* 0x000fc60003f65270 */
[----:B--2---:R-:W-:-:S04]  /*1280*/  FFMA R9, R9, R9, R28 ;  /* 0x0000000909097223 */ /* 0x004fc8000000001c */
[----:B---3--:R-:W-:-:S04]  /*1290*/  FFMA R9, R30, R30, R9 ;  /* 0x0000001e1e097223 */ /* 0x008fc80000000009 */
[----:B----4-:R-:W-:-:S04]  /*12a0*/  FFMA R32, R32, R32, R9 ;  /* 0x0000002020207223 */ /* 0x010fc80000000009 */
[----:B------:R-:W-:-:S04]  /*12b0*/  FFMA R9, R31, R31, R32 ;  /* 0x0000001f1f097223 */ /* 0x000fc80000000020 */
[----:B------:R-:W-:Y:S01]  /*12c0*/  FFMA R9, R34, R34, R9 ;  /* 0x0000002222097223 */ /* 0x000fe20000000009 */
[----:B------:R-:W-:Y:S06]  /*12d0*/  @P3 BRA `(.L_x_16) ;  /* 0xfffffffc00703947 */ /* 0x000fec000383ffff */
.L_x_15:
[----:B------:R-:W-:Y:S05]  /*12e0*/  BSYNC.RECONVERGENT B1 ;  /* 0x0000000000017941 */ /* 0x000fea0003800200 */
.L_x_14:
[----:B------:R-:W-:Y:S04]  /*12f0*/  BSSY.RECONVERGENT B1, `(.L_x_17) ;  /* 0x0000035000017945 */ /* 0x000fe80003800200 */
[----:B------:R-:W-:Y:S05]  /*1300*/  @!P1 BRA `(.L_x_18) ;  /* 0x0000000000cc9947 */ /* 0x000fea0003800000 */
[----:B------:R-:W-:Y:S01]  /*1310*/  ISETP.GE.U32.AND P3, PT, R10, 0x7, PT ;  /* 0x000000070a00780c */ /* 0x000fe20003f66070 */
[----:B------:R-:W-:Y:S01]  /*1320*/  BSSY.RECONVERGENT B2, `(.L_x_19) ;  /* 0x0000015000027945 */ /* 0x000fe20003800200 */
[----:B------:R-:W-:-:S11]  /*1330*/  LOP3.LUT P4, RZ, R6, 0x7, RZ, 0xc0, !PT ;  /* 0x0000000706ff7812 */ /* 0x000fd6000788c0ff */
[----:B------:R-:W-:Y:S05]  /*1340*/  @!P3 BRA `(.L_x_20) ;  /* 0x000000000048b947 */ /* 0x000fea0003800000 */
        /* <DEDUP_REMOVED lines=8> */
[----:B------:R-:W5:Y:S01]  /*13d0*/  LD.E R37, desc[UR36][R4.64+0x1c] ;  /* 0x00001c2404257980 */ /* 0x000f62000c101900 */
[----:B------:R-:W-:-:S02]  /*13e0*/  VIADD R7, R7, 0x8 ;  /* 0x0000000807077836 */ /* 0x000fc40000000000 */
[----:B--2---:R-:W-:-:S04]  /*13f0*/  FFMA R0, R0, R0, R9 ;  /* 0x0000000000007223 */ /* 0x004fc80000000009 */
[----:B---3--:R-:W-:-:S04]  /*1400*/  FFMA R0, R11, R11, R0 ;  /* 0x0000000b0b007223 */ /* 0x008fc80000000000 */
[----:B----4-:R-:W-:-:S04]  /*1410*/  FFMA R0, R13, R13, R0 ;  /* 0x0000000d0d007223 */ /* 0x010fc80000000000 */
[----:B-----5:R-:W-:-:S04]  /*1420*/  FFMA R0, R15, R15, R0 ;  /* 0x0000000f0f007223 */ /* 0x020fc80000000000 */
[----:B------:R-:W-:-:S04]  /*1430*/  FFMA R0, R21, R21, R0 ;  /* 0x0000001515007223 */ /* 0x000fc80000000000 */
[----:B------:R-:W-:-:S04]  /*1440*/  FFMA R0, R31, R31, R0 ;  /* 0x0000001f1f007223 */ /* 0x000fc80000000000 */
[----:B------:R-:W-:-:S04]  /*1450*/  FFMA R0, R35, R35, R0 ;  /* 0x0000002323007223 */ /* 0x000fc80000000000 */
[----:B------:R-:W-:-:S07]  /*1460*/  FFMA R9, R37, R37, R0 ;  /* 0x0000002525097223 */ /* 0x000fce0000000000 */
.L_x_20:
[----:B------:R-:W-:Y:S05]  /*1470*/  BSYNC.RECONVERGENT B2 ;  /* 0x0000000000027941 */ /* 0x000fea0003800200 */
.L_x_19:
[----:B------:R-:W-:Y:S05]  /*1480*/  @!P4 BRA `(.L_x_18) ;  /* 0x00000000006cc947 */ /* 0x000fea0003800000 */
[----:B------:R-:W-:Y:S01]  /*1490*/  ISETP.GE.U32.AND P4, PT, R33, 0x3, PT ;  /* 0x000000032100780c */ /* 0x000fe20003f86070 */
[----:B------:R-:W-:Y:S01]  /*14a0*/  BSSY.RECONVERGENT B2, `(.L_x_21) ;  /* 0x000000e000027945 */ /* 0x000fe20003800200 */
[----:B------:R-:W-:-:S04]  /*14b0*/  LOP3.LUT R12, R26, 0x3, RZ, 0xc0, !PT ;  /* 0x000000031a0c7812 */ /* 0x000fc800078ec0ff */
[----:B------:R-:W-:-:S07]  /*14c0*/  ISETP.NE.AND P3, PT, R12, RZ, PT ;  /* 0x000000ff0c00720c */ /* 0x000fce0003f65270 */
[----:B------:R-:W-:Y:S06]  /*14d0*/  @!P4 BRA `(.L_x_22) ;  /* 0x000000000028c947 */ /* 0x000fec0003800000 */
[----:B------:R-:W-:-:S05]  /*14e0*/  IMAD.WIDE.U32 R4, R7, 0x4, R16 ;  /* 0x0000000407047825 */ /* 0x000fca00078e0010 */
[----:B------:R-:W2:Y:S04]  /*14f0*/  LD.E R0, desc[UR36][R4.64] ;  /* 0x0000002404007980 */ /* 0x000ea8000c101900 */
[----:B------:R-:W3:Y:S04]  /*1500*/  LD.E R11, desc[UR36][R4.64+0x4] ;  /* 0x00000424040b7980 */ /* 0x000ee8000c101900 */
[----:B------:R-:W4:Y:S04]  /*1510*/  LD.E R13, desc[UR36][R4.64+0x8] ;  /* 0x00000824040d7980 */ /* 0x000f28000c101900 */
[----:B------:R-:W5:Y:S01]  /*1520*/  LD.E R15, desc[UR36][R4.64+0xc] ;  /* 0x00000c24040f7980 */ /* 0x000f62000c101900 */
[----:B------:R-:W-:Y:S01]  /*1530*/  IADD3 R7, PT, PT, R7, 0x4, RZ ;  /* 0x0000000407077810 */ /* 0x000fe20007ffe0ff */
[----:B--2---:R-:W-:-:S04]  /*1540*/  FFMA R0, R0, R0, R9 ;  /* 0x0000000000007223 */ /* 0x004fc80000000009 */
[----:B---3--:R-:W-:-:S04]  /*1550*/  FFMA R0, R11, R11, R0 ;  /* 0x0000000b0b007223 */ /* 0x008fc80000000000 */
[----:B----4-:R-:W-:-:S04]  /*1560*/  FFMA R0, R13, R13, R0 ;  /* 0x0000000d0d007223 */ /* 0x010fc80000000000 */
[----:B-----5:R-:W-:-:S07]  /*1570*/  FFMA R9, R15, R15, R0 ;  /* 0x0000000f0f097223 */ /* 0x020fce0000000000 */
.L_x_22:
[----:B------:R-:W-:Y:S05]  /*1580*/  BSYNC.RECONVERGENT B2 ;  /* 0x0000000000027941 */ /* 0x000fea0003800200 */
.L_x_21:
[----:B------:R-:W-:Y:S05]  /*1590*/  @!P3 BRA `(.L_x_18) ;  /* 0x000000000028b947 */ /* 0x000fea0003800000 */
[----:B------:R-:W-:-:S05]  /*15a0*/  IMAD.WIDE.U32 R4, R7, 0x4, R16 ;  /* 0x0000000407047825 */ /* 0x000fca00078e0010 */
[----:B------:R-:W2:Y:S01]  /*15b0*/  LD.E R0, desc[UR36][R4.64] ;  /* 0x0000002404007980 */ /* 0x000ea2000c101900 */
[----:B------:R-:W-:Y:S01]  /*15c0*/  ISETP.NE.AND P3, PT, R12, 0x1, PT ;  /* 0x000000010c00780c */ /* 0x000fe20003f65270 */
[----:B--2---:R-:W-:-:S12]  /*15d0*/  FFMA R9, R0, R0, R9 ;  /* 0x0000000000097223 */ /* 0x004fd80000000009 */
[----:B------:R-:W-:Y:S05]  /*15e0*/  @!P3 BRA `(.L_x_18) ;  /* 0x000000000014b947 */ /* 0x000fea0003800000 */
[----:B------:R-:W-:Y:S01]  /*15f0*/  ISETP.NE.AND P3, PT, R12, 0x2, PT ;  /* 0x000000020c00780c */ /* 0x000fe20003f65270 */
[----:B------:R-:W2:-:S12]  /*1600*/  LD.E R0, desc[UR36][R4.64+0x4] ;  /* 0x0000042404007980 */ /* 0x000e98000c101900 */
[----:B------:R-:W3:Y:S01]  /*1610*/  @P3 LD.E R12, desc[UR36][R4.64+0x8] ;  /* 0x00000824040c3980 */ /* 0x000ee2000c101900 */
[----:B--2---:R-:W-:-:S04]  /*1620*/  FFMA R9, R0, R0, R9 ;  /* 0x0000000000097223 */ /* 0x004fc80000000009 */
[----:B---3--:R-:W-:-:S07]  /*1630*/  @P3 FFMA R9, R12, R12, R9 ;  /* 0x0000000c0c093223 */ /* 0x008fce0000000009 */
.L_x_18:
[----:B------:R-:W-:Y:S05]  /*1640*/  BSYNC.RECONVERGENT B1 ;  /* 0x0000000000017941 */ /* 0x000fea0003800200 */
.L_x_17:
[----:B------:R-:W-:Y:S01]  /*1650*/  IADD3 R0, PT, PT, R9, -0xd000000, RZ ;  /* 0xf300000009007810 */ /* 0x000fe20007ffe0ff */
[----:B------:R0:W1:Y:S01]  /*1660*/  MUFU.RSQ R4, R9 ;  /* 0x0000000900047308 */ /* 0x0000620000001400 */
[----:B------:R-:W-:Y:S02]  /*1670*/  BSSY.RECONVERGENT B1, `(.L_x_23) ;  /* 0x000000b000017945 */ /* 0x000fe40003800200 */
[----:B------:R-:W-:-:S13]  /*1680*/  ISETP.GT.U32.AND P3, PT, R0, 0x727fffff, PT ;  /* 0x727fffff0000780c */ /* 0x000fda0003f64070 */
[----:B0-----:R-:W-:Y:S05]  /*1690*/  @!P3 BRA `(.L_x_24) ;  /* 0x000000000010b947 */ /* 0x001fea0003800000 */
[----:B------:R-:W-:Y:S02]  /*16a0*/  MOV R0, R9 ;  /* 0x0000000900007202 */ /* 0x000fe40000000f00 */
[----:B------:R-:W-:-:S07]  /*16b0*/  MOV R11, 0x16d0 ;  /* 0x000016d0000b7802 */ /* 0x000fce0000000f00 */
[----:B-1----:R-:W-:Y:S05]  /*16c0*/  CALL.REL.NOINC `($__internal_0_$__cuda_sm20_sqrt_rn_f32_slowpath) ;  /* 0x0000004400347944 */ /* 0x002fea0003c00000 */
[----:B------:R-:W-:Y:S05]  /*16d0*/  BRA `(.L_x_25) ;  /* 0x0000000000107947 */ /* 0x000fea0003800000 */
.L_x_24:
[C---:B-1----:R-:W-:Y:S01]  /*16e0*/  FMUL.FTZ R0, R4.reuse, R9 ;  /* 0x0000000904007220 */ /* 0x042fe20000410000 */
[----:B------:R-:W-:-:S03]  /*16f0*/  FMUL.FTZ R4, R4, 0.5 ;  /* 0x3f00000004047820 */ /* 0x000fc60000410000 */
[----:B------:R-:W-:-:S04]  /*1700*/  FFMA R9, -R0, R0, R9 ;  /* 0x0000000000097223 */ /* 0x000fc80000000109 */
[----:B------:R-:W-:-:S07]  /*1710*/  FFMA R0, R9, R4, R0 ;  /* 0x0000000409007223 */ /* 0x000fce0000000000 */
.L_x_25:
[----:B------:R-:W-:Y:S05]  /*1720*/  BSYNC.RECONVERGENT B1 ;  /* 0x0000000000017941 */ /* 0x000fea0003800200 */
.L_x_23:
[----:B------:R-:W-:Y:S01]  /*1730*/  FFMA R5, R8, R0, R3 ;  /* 0x0000000008057223 */ /* 0x000fe20000000003 */
[----:B------:R-:W-:Y:S01]  /*1740*/  BSSY.RECONVERGENT B1, `(.L_x_26) ;  /* 0x000002c000017945 */ /* 0x000fe20003800200 */
[----:B------:R-:W-:Y:S01]  /*1750*/  HFMA2 R3, -RZ, RZ, 0, 0 ;  /* 0x00000000ff037431 */ /* 0x000fe200000001ff */
[----:B------:R-:W-:Y:S02]  /*1760*/  MOV R0, RZ ;  /* 0x000000ff00007202 */ /* 0x000fe40000000f00 */
[----:B------:R0:W-:Y:S01]  /*1770*/  ST.E desc[UR36][R16.64], R5 ;  /* 0x0000000510007985 */ /* 0x0001e2000c101924 */
[----:B------:R-:W-:Y:S05]  /*1780*/  @!P2 BRA `(.L_x_27) ;  /* 0x00000000009ca947 */ /* 0x000fea0003800000 */
[----:B------:R-:W-:Y:S02]  /*1790*/  LOP3.LUT R3, R23, 0xfffffff0, RZ, 0xc0, !PT ;  /* 0xfffffff017037812 */ /* 0x000fe400078ec0ff */
[----:B------:R-:W-:Y:S02]  /*17a0*/  MOV R7, RZ ;  /* 0x000000ff00077202 */ /* 0x000fe40000000f00 */
[----:B------:R-:W-:-:S07]  /*17b0*/  MOV R0, RZ ;  /* 0x000000ff00007202 */ /* 0x000fce0000000f00 */
.L_x_28:
[----:B0-----:R-:W-:-:S05]  /*17c0*/  IMAD.WIDE.U32 R4, R7, 0x4, R16 ;  /* 0x0000000407047825 */ /* 0x001fca00078e0010 */
        /* <DEDUP_REMOVED lines=15> */
[----:B------:R-:W2:Y:S04]  /*18c0*/  LD.E R31, desc[UR36][R4.64+0x34] ;  /* 0x00003424041f7980 */ /* 0x000ea8000c101900 */
[----:B------:R-:W2:Y:S01]  /*18d0*/  LD.E R0, desc[UR36][R4.64+0x38] ;  /* 0x0000382404007980 */ /* 0x000ea2000c101900 */
[----:B---3--:R-:W-:-:S04]  /*18e0*/  FFMA R35, R35, R35, R34 ;  /* 0x0000002323237223 */ /* 0x008fc80000000022 */
[----:B----4-:R-:W-:-:S04]  /*18f0*/  FFMA R35, R30, R30, R35 ;  /* 0x0000001e1e237223 */ /* 0x010fc80000000023 */
        /* <DEDUP_REMOVED lines=10> */
[----:B------:R-:W-:-:S04]  /*19a0*/  FFMA R9, R9, R9, R12 ;  /* 0x0000000909097223 */ /* 0x000fc8000000000c */
[----:B------:R-:W-:-:S04]  /*19b0*/  FFMA R8, R8, R8, R9 ;  /* 0x0000000808087223 */ /* 0x000fc80000000009 */
[----:B--2---:R-:W-:-:S04]  /*19c0*/  FFMA R31, R31, R31, R8 ;  /* 0x0000001f1f1f7223 */ /* 0x004fc80000000008 */
[----:B------:R-:W-:-:S04]  /*19d0*/  FFMA R31, R0, R0, R31 ;  /* 0x00000000001f7223 */ /* 0x000fc8000000001f */
[----:B------:R-:W-:Y:S01]  /*19e0*/  FFMA R0, R32, R32, R31 ;  /* 0x0000002020007223 */ /* 0x000fe2000000001f */
[----:B------:R-:W-:Y:S06]  /*19f0*/  @P2 BRA `(.L_x_28) ;  /* 0xfffffffc00702947 */ /* 0x000fec000383ffff */
.L_x_27:
[----:B------:R-:W-:Y:S05]  /*1a00*/  BSYNC.RECONVERGENT B1 ;  /* 0x0000000000017941 */ /* 0x000fea0003800200 */
.L_x_26:
[----:B------:R-:W-:Y:S05]  /*1a10*/  @!P1 BRA `(.L_x_29) ;  /* 0x0000000000e49947 */ /* 0x000fea0003800000 */
[----:B------:R-:W-:Y:S01]  /*1a20*/  ISETP.GE.U32.AND P1, PT, R10, 0x7, PT ;  /* 0x000000070a00780c */ /* 0x000fe20003f26070 */
[----:B------:R-:W-:Y:S01]  /*1a30*/  BSSY.RECONVERGENT B1, `(.L_x_30) ;  /* 0x0000015000017945 */ /* 0x000fe20003800200 */
[----:B------:R-:W-:-:S11]  /*1a40*/  LOP3.LUT P2, RZ, R6, 0x7, RZ, 0xc0, !PT ;  /* 0x0000000706ff7812 */ /* 0x000fd6000784c0ff */
[----:B------:R-:W-:Y:S05]  /*1a50*/  @!P1 BRA `(.L_x_31) ;  /* 0x0000000000489947 */ /* 0x000fea0003800000 */
        /* <DEDUP_REMOVED lines=9> */
[----:B------:R-:W-:Y:S01]  /*1af0*/  IADD3 R3, PT, PT, R3, 0x8, RZ ;  /* 0x0000000803037810 */ /* 0x000fe20007ffe0ff */
        /* <DEDUP_REMOVED lines=8> */
.L_x_31:
[----:B------:R-:W-:Y:S05]  /*1b80*/  BSYNC.RECONVERGENT B1 ;  /* 0x0000000000017941 */ /* 0x000fea0003800200 */
.L_x_30:
[----:B------:R-:W-:Y:S05]  /*1b90*/  @!P2 BRA `(.L_x_29) ;  /* 0x000000000084a947 */ /* 0x000fea0003800000 */
[----:B------:R-:W-:Y:S01]  /*1ba0*/  ISETP.GE.U32.AND P2, PT, R33, 0x3, PT ;  /* 0x000000032100780c */ /* 0x000fe20003f46070 */
[----:B------:R-:W-:Y:S01]  /*1bb0*/  BSSY.RECONVERGENT B1, `(.L_x_32) ;  /* 0x000000e000017945 */ /* 0x000fe20003800200 */
[----:B------:R-:W-:-:S04]  /*1bc0*/  LOP3.LUT R8, R26, 0x3, RZ, 0xc0, !PT ;  /* 0x000000031a087812 */ /* 0x000fc800078ec0ff */
[----:B------:R-:W-:-:S07]  /*1bd0*/  ISETP.NE.AND P1, PT, R8, RZ, PT ;  /* 0x000000ff0800720c */ /* 0x000fce0003f25270 */
[----:B------:R-:W-:Y:S06]  /*1be0*/  @!P2 BRA `(.L_x_33) ;  /* 0x000000000028a947 */ /* 0x000fec0003800000 */
[----:B0-----:R-:W-:-:S05]  /*1bf0*/  IMAD.WIDE.U32 R4, R3, 0x4, R16 ;  /* 0x0000000403047825 */ /* 0x001fca00078e0010 */
[----:B------:R-:W2:Y:S04]  /*1c00*/  LD.E R7, desc[UR36][R4.64] ;  /* 0x0000002404077980 */ /* 0x000ea8000c101900 */
[----:B------:R-:W3:Y:S04]  /*1c10*/  LD.E R9, desc[UR36][R4.64+0x4] ;  /* 0x0000042404097980 */ /* 0x000ee8000c101900 */
[----:B------:R-:W4:Y:S04]  /*1c20*/  LD.E R11, desc[UR36][R4.64+0x8] ;  /* 0x00000824040b7980 */ /* 0x000f28000c101900 */
[----:B------:R-:W5:Y:S01]  /*1c30*/  LD.E R13, desc[UR36][R4.64+0xc] ;  /* 0x00000c24040d7980 */ /* 0x000f62000c101900 */
[----:B------:R-:W-:-:S02]  /*1c40*/  VIADD R3, R3, 0x4 ;  /* 0x0000000403037836 */ /* 0x000fc40000000000 */
[----:B--2---:R-:W-:-:S04]  /*1c50*/  FFMA R0, R7, R7, R0 ;  /* 0x0000000707007223 */ /* 0x004fc80000000000 */
[----:B---3--:R-:W-:-:S04]  /*1c60*/  FFMA R0, R9, R9, R0 ;  /* 0x0000000909007223 */ /* 0x008fc80000000000 */
[----:B----4-:R-:W-:-:S04]  /*1c70*/  FFMA R0, R11, R11, R0 ;  /* 0x0000000b0b007223 */ /* 0x010fc80000000000 */
[----:B-----5:R-:W-:-:S07]  /*1c80*/  FFMA R0, R13, R13, R0 ;  /* 0x0000000d0d007223 */ /* 0x020fce0000000000 */
.L_x_33:
[----:B------:R-:W-:Y:S05]  /*1c90*/  BSYNC.RECONVERGENT B1 ;  /* 0x0000000000017941 */ /* 0x000fea0003800200 */
.L_x_32:
[----:B------:R-:W-:Y:S05]  /*1ca0*/  @!P1 BRA `(.L_x_29) ;  /* 0x0000000000409947 */ /* 0x000fea0003800000 */
[----:B0-----:R-:W-:-:S05]  /*1cb0*/  IMAD.WIDE.U32 R4, R3, 0x4, R16 ;  /* 0x0000000403047825 */ /* 0x001fca00078e0010 */
[----:B------:R-:W2:Y:S01]  /*1cc0*/  LD.E R3, desc[UR36][R4.64] ;  /* 0x0000002404037980 */ /* 0x000ea2000c101900 */
[----:B------:R-:W-:Y:S01]  /*1cd0*/  ISETP.NE.AND P1, PT, R8, 0x1, PT ;  /* 0x000000010800780c */ /* 0x000fe20003f25270 */
[----:B--2---:R-:W-:-:S12]  /*1ce0*/  FFMA R0, R3, R3, R0 ;  /* 0x0000000303007223 */ /* 0x004fd80000000000 */
[----:B------:R-:W-:Y:S05]  /*1cf0*/  @!P1 BRA `(.L_x_29) ;  /* 0x00000000002c9947 */ /* 0x000fea0003800000 */
[----:B------:R-:W2:Y:S01]  /*1d00*/  LD.E R3, desc[UR36][R4.64+0x4] ;  /* 0x0000042404037980 */ /* 0x000ea2000c101900 */
[----:B------:R-:W-:Y:S01]  /*1d10*/  ISETP.NE.AND P1, PT, R8, 0x2, PT ;  /* 0x000000020800780c */ /* 0x000fe20003f25270 */
[----:B--2---:R-:W-:-:S12]  /*1d20*/  FFMA R0, R3, R3, R0 ;  /* 0x0000000303007223 */ /* 0x004fd80000000000 */
[----:B------:R-:W-:Y:S05]  /*1d30*/  @!P1 BRA `(.L_x_29) ;  /* 0x00000000001c9947 */ /* 0x000fea0003800000 */
[----:B------:R-:W2:Y:S02]  /*1d40*/  LD.E R5, desc[UR36][R4.64+0x8] ;  /* 0x0000082404057980 */ /* 0x000ea4000c101900 */
[----:B--2---:R-:W-:Y:S01]  /*1d50*/  FFMA R0, R5, R5, R0 ;  /* 0x0000000505007223 */ /* 0x004fe20000000000 */
[----:B------:R-:W-:Y:S06]  /*1d60*/  BRA `(.L_x_29) ;  /* 0x0000000000107947 */ /* 0x000fec0003800000 */
.L_x_13:
[----:B------:R-:W-:Y:S01]  /*1d70*/  LOP3.LUT R8, RZ, 0x80000000, R8, 0xb8, !PT ;  /* 0x80000000ff087812 */ /* 0x000fe200078eb808 */
[----:B------:R-:W-:-:S04]  /*1d80*/  HFMA2 R0, -RZ, RZ, 0, 0 ;  /* 0x00000000ff007431 */ /* 0x000fc800000001ff */
[----:B------:R-:W-:-:S05]  /*1d90*/  FADD R3, R3, R8 ;  /* 0x0000000803037221 */ /* 0x000fca0000000000 */
[----:B------:R2:W-:Y:S02]  /*1da0*/  ST.E desc[UR36][R16.64], R3 ;  /* 0x0000000310007985 */ /* 0x0005e4000c101924 */
.L_x_29:
[----:B------:R-:W-:Y:S05]  /*1db0*/  BSYNC.RECONVERGENT B0 ;  /* 0x0000000000007941 */ /* 0x000fea0003800200 */
.L_x_12:
[----:B--2---:R-:W-:Y:S01]  /*1dc0*/  IADD3 R3, PT, PT, R0, -0xd000000, RZ ;  /* 0xf300000000037810 */ /* 0x004fe20007ffe0ff */
[----:B01----:R0:W1:Y:S01]  /*1dd0*/  MUFU.RSQ R5, R0 ;  /* 0x0000000000057308 */ /* 0x0030620000001400 */
[----:B------:R-:W-:Y:S02]  /*1de0*/  BSSY.RECONVERGENT B0, `(.L_x_34) ;  /* 0x000000b000007945 */ /* 0x000fe40003800200 */
[----:B------:R-:W-:-:S13]  /*1df0*/  ISETP.GT.U32.AND P1, PT, R3, 0x727fffff, PT ;  /* 0x727fffff0300780c */ /* 0x000fda0003f24070 */
[----:B0-----:R-:W-:Y:S05]  /*1e00*/  @!P1 BRA `(.L_x_35) ;  /* 0x0000000000109947 */ /* 0x001fea0003800000 */
[----:B------:R-:W-:-:S07]  /*1e10*/  MOV R11, 0x1e30 ;  /* 0x00001e30000b7802 */ /* 0x000fce0000000f00 */
[----:B-1----:R-:W-:Y:S05]  /*1e20*/  CALL.REL.NOINC `($__internal_0_$__cuda_sm20_sqrt_rn_f32_slowpath) ;  /* 0x0000003c005c7944 */ /* 0x002fea0003c00000 */
[----:B------:R-:W-:Y:S01]  /*1e30*/  MOV R3, R0 ;  /* 0x0000000000037202 */ /* 0x000fe20000000f00 */
[----:B------:R-:W-:Y:S06]  /*1e40*/  BRA `(.L_x_36) ;  /* 0x0000000000107947 */ /* 0x000fec0003800000 */
.L_x_35:
[C---:B-1----:R-:W-:Y:S01]  /*1e50*/  FMUL.FTZ R3, R5.reuse, R0 ;  /* 0x0000000005037220 */ /* 0x042fe20000410000 */
[----:B------:R-:W-:-:S03]  /*1e60*/  FMUL.FTZ R4, R5, 0.5 ;  /* 0x3f00000005047820 */ /* 0x000fc60000410000 */
[----:B------:R-:W-:-:S04]  /*1e70*/  FFMA R0, -R3, R3, R0 ;  /* 0x0000000303007223 */ /* 0x000fc80000000100 */
[----:B------:R-:W-:-:S07]  /*1e80*/  FFMA R3, R0, R4, R3 ;  /* 0x0000000400037223 */ /* 0x000fce0000000003 */
.L_x_36:
[----:B------:R-:W-:Y:S05]  /*1e90*/  BSYNC.RECONVERGENT B0 ;  /* 0x0000000000007941 */ /* 0x000fea0003800200 */
.L_x_34:
[----:B------:R-:W-:Y:S04]  /*1ea0*/  BSSY.RECONVERGENT B1, `(.L_x_37) ;  /* 0x000020c000017945 */ /* 0x000fe80003800200 */
[----:B------:R-:W-:Y:S05]  /*1eb0*/  @!P0 BRA `(.L_x_38) ;  /* 0x0000002000288947 */ /* 0x000fea0003800000 */
[----:B------:R-:W-:Y:S01]  /*1ec0*/  ISETP.GE.U32.AND P0, PT, R25, 0xf, PT ;  /* 0x0000000f1900780c */ /* 0x000fe20003f06070 */
[----:B------:R-:W-:Y:S01]  /*1ed0*/  BSSY.RECONVERGENT B0, `(.L_x_39) ;  /* 0x0000100000007945 */ /* 0x000fe20003800200 */
[----:B------:R-:W-:-:S11]  /*1ee0*/  HFMA2 R7, -RZ, RZ, 0, 0 ;  /* 0x00000000ff077431 */ /* 0x000fd600000001ff */
[----:B------:R-:W-:Y:S05]  /*1ef0*/  @!P0 BRA `(.L_x_40) ;  /* 0x0000000c00f48947 */ /* 0x000fea0003800000 */
[----:B------:R-:W-:Y:S02]  /*1f00*/  LOP3.LUT R7, R23, 0xfffffff0, RZ, 0xc0, !PT ;  /* 0xfffffff017077812 */ /* 0x000fe400078ec0ff */
[----:B------:R-:W-:-:S07]  /*1f10*/  MOV R11, RZ ;  /* 0x000000ff000b7202 */ /* 0x000fce0000000f00 */
.L_x_73:
[----:B0-----:R-:W-:-:S05]  /*1f20*/  IMAD.WIDE.U32 R4, R11, 0x4, R16 ;  /* 0x000000040b047825 */ /* 0x001fca00078e0010 */
[----:B------:R-:W2:Y:S01]  /*1f30*/  LD.E R0, desc[UR36][R4.64] ;  /* 0x0000002404007980 */ /* 0x000ea2000c101900 */
[----:B------:R-:W0:Y:S01]  /*1f40*/  MUFU.RCP R8, R3 ;  /* 0x0000000300087308 */ /* 0x000e220000001000 */
[----:B------:R-:W-:Y:S01]  /*1f50*/  IADD3 R11, PT, PT, R11, 0x10, RZ ;  /* 0x000000100b0b7810 */ /* 0x000fe20007ffe0ff */
[----:B------:R-:W-:Y:S03]  /*1f60*/  BSSY.RECONVERGENT B4, `(.L_x_41) ;  /* 0x000000c000047945 */ /* 0x000fe60003800200 */
[----:B------:R-:W-:Y:S01]  /*1f70*/  ISETP.NE.AND P1, PT, R11, R7, PT ;  /* 0x000000070b00720c */ /* 0x000fe20003f25270 */
[----:B0-----:R-:W-:-:S04]  /*1f80*/  FFMA R9, R8, -R3, 1 ;  /* 0x3f80000008097423 */ /* 0x001fc80000000803 */
[----:B------:R-:W-:Y:S01]  /*1f90*/  FFMA R9, R8, R9, R8 ;  /* 0x0000000908097223 */ /* 0x000fe20000000008 */
[----:B--2---:R-:W0:Y:S03]  /*1fa0*/  FCHK P0, R0, R3 ;  /* 0x0000000300007302 */ /* 0x004e260000000000 */
[----:B------:R-:W-:-:S04]  /*1fb0*/  FFMA R8, R0, R9, RZ ;  /* 0x0000000900087223 */ /* 0x000fc800000000ff */
[----:B------:R-:W-:-:S04]  /*1fc0*/  FFMA R12, R8, -R3, R0 ;  /* 0x80000003080c7223 */ /* 0x000fc80000000000 */
[----:B------:R-:W-:Y:S01]  /*1fd0*/  FFMA R9, R9, R12, R8 ;  /* 0x0000000c09097223 */ /* 0x000fe20000000008 */
[----:B0-----:R-:W-:Y:S06]  /*1fe0*/  @!P0 BRA `(.L_x_42) ;  /* 0x00000000000c8947 */ /* 0x001fec0003800000 */
[----:B------:R-:W-:-:S07]  /*1ff0*/  MOV R12, 0x2010 ;  /* 0x00002010000c7802 */ /* 0x000fce0000000f00 */
[----:B------:R-:W-:Y:S05]  /*2000*/  CALL.REL.NOINC `($__internal_1_$__cuda_sm3x_div_rn_noftz_f32_slowpath) ;  /* 0x0000003c00407944 */ /* 0x000fea0003c00000 */
[----:B------:R-:W-:-:S07]  /*2010*/  MOV R9, R13 ;  /* 0x0000000d00097202 */ /* 0x000fce0000000f00 */
.L_x_42:
[----:B------:R-:W-:Y:S05]  /*2020*/  BSYNC.RECONVERGENT B4 ;  /* 0x0000000000047941 */ /* 0x000fea0003800200 */
.L_x_41:
[----:B------:R-:W2:Y:S01]  /*2030*/  LD.E R15, desc[UR36][R4.64+0x4] ;  /* 0x00000424040f7980 */ /* 0x000ea2000c101900 */
[----:B------:R-:W0:Y:S01]  /*2040*/  MUFU.RCP R0, R3 ;  /* 0x0000000300007308 */ /* 0x000e220000001000 */
[----:B------:R-:W-:Y:S02]  /*2050*/  BSSY.RECONVERGENT B4, `(.L_x_43) ;  /* 0x000000c000047945 */ /* 0x000fe40003800200 */
[----:B------:R1:W-:Y:S01]  /*2060*/  ST.E desc[UR36][R4.64], R9 ;  /* 0x0000000904007985 */ /* 0x0003e2000c101924 */
[----:B0-----:R-:W-:-:S04]  /*2070*/  FFMA R13, R0, -R3, 1 ;  /* 0x3f800000000d7423 */ /* 0x001fc80000000803 */
[----:B------:R-:W-:Y:S01]  /*2080*/  FFMA R0, R0, R13, R0 ;  /* 0x0000000d00007223 */ /* 0x000fe20000000000 */
[----:B--2---:R-:W0:Y:S03]  /*2090*/  FCHK P0, R15, R3 ;  /* 0x000000030f007302 */ /* 0x004e260000000000 */
[----:B------:R-:W-:-:S04]  /*20a0*/  FFMA R8, R0, R15, RZ ;  /* 0x0000000f00087223 */ /* 0x000fc800000000ff */
[----:B------:R-:W-:-:S04]  /*20b0*/  FFMA R13, R8, -R3, R15 ;  /* 0x80000003080d7223 */ /* 0x000fc8000000000f */
[----:B------:R-:W-:Y:S01]  /*20c0*/  FFMA R13, R0, R13, R8 ;  /* 0x0000000d000d7223 */ /* 0x000fe20000000008 */
[----:B01----:R-:W-:Y:S06]  /*20d0*/  @!P0 BRA `(.L_x_44) ;  /* 0x00000000000c8947 */ /* 0x003fec0003800000 */
[----:B------:R-:W-:Y:S02]  /*20e0*/  MOV R0, R15 ;  /* 0x0000000f00007202 */ /* 0x000fe40000000f00 */
[----:B------:R-:W-:-:S07]  /*20f0*/  MOV R12, 0x2110 ;  /* 0x00002110000c7802 */ /* 0x000fce0000000f00 */
[----:B------:R-:W-:Y:S05]  /*2100*/  CALL.REL.NOINC `($__internal_1_$__cuda_sm3x_div_rn_noftz_f32_slowpath) ;  /* 0x0000003c00007944 */ /* 0x000fea0003c00000 */
.L_x_44:
[----:B------:R-:W-:Y:S05]  /*2110*/  BSYNC.RECONVERGENT B4 ;  /* 0x0000000000047941 */ /* 0x000fea0003800200 */
.L_x_43:
        /* <DEDUP_REMOVED lines=14> */
[----:B------:R-:W-:-:S07]  /*2200*/  IMAD.MOV.U32 R9, RZ, RZ, R13 ;  /* 0x000000ffff097224 */ /* 0x000fce00078e000d */
.L_x_46:
[----:B------:R-:W-:Y:S05]  /*2210*/  BSYNC.RECONVERGENT B4 ;  /* 0x0000000000047941 */ /* 0x000fea0003800200 */
.L_x_45:
        /* <DEDUP_REMOVED lines=14> */
.L_x_48:
[----:B------:R-:W-:Y:S05]  /*2300*/  BSYNC.RECONVERGENT B4 ;  /* 0x0000000000047941 */ /* 0x000fea0003800200 */
.L_x_47:
        /* <DEDUP_REMOVED lines=14> */
[----:B------:R-:W-:-:S07]  /*23f0*/  MOV R9, R13 ;  /* 0x0000000d00097202 */ /* 0x000fce0000000f00 */
.L_x_50:
[----:B------:R-:W-:Y:S05]  /*2400*/  BSYNC.RECONVERGENT B4 ;  /* 0x0000000000047941 */ /* 0x000fea0003800200 */
.L_x_49:
        /* <DEDUP_REMOVED lines=14> */
.L_x_52:
[----:B------:R-:W-:Y:S05]  /*24f0*/  BSYNC.RECONVERGENT B4 ;  /* 0x0000000000047941 */ /* 0x000fea0003800200 */
.L_x_51:
        /* <DEDUP_REMOVED lines=15> */
.L_x_54:
[----:B------:R-:W-:Y:S05]  /*25f0*/  BSYNC.RECONVERGENT B4 ;  /* 0x0000000000047941 */ /* 0x000fea0003800200 */
.L_x_53:
        /* <DEDUP_REMOVED lines=14> */
.L_x_56:
[----:B------:R-:W-:Y:S05]  /*26e0*/  BSYNC.RECONVERGENT B4 ;  /* 0x0000000000047941 */ /* 0x000fea0003800200 */
.L_x_55:
        /* <DEDUP_REMOVED lines=15> */
.L_x_58:
[----:B------:R-:W-:Y:S05]  /*27e0*/  BSYNC.RECONVERGENT B4 ;  /* 0x0000000000047941 */ /* 0x000fea0003800200 */
.L_x_57:
        /* <DEDUP_REMOVED lines=11> */
[----:B------:R-:W-:Y:S01]  /*28a0*/  IMAD.MOV.U32 R0, RZ, RZ, R15 ;  /* 0x000000ffff007224 */ /* 0x000fe200078e000f */
[----:B------:R-:W-:-:S07]  /*28b0*/  MOV R12, 0x28d0 ;  /* 0x000028d0000c7802 */ /* 0x000fce0000000f00 */
[----:B------:R-:W-:Y:S05]  /*28c0*/  CALL.REL.NOINC `($__internal_1_$__cuda_sm3x_div_rn_noftz_f32_slowpath) ;  /* 0x0000003400107944 */ /* 0x000fea0003c00000 */
.L_x_60:
[----:B------:R-:W-:Y:S05]  /*28d0*/  BSYNC.RECONVERGENT B4 ;  /* 0x0000000000047941 */ /* 0x000fea0003800200 */
.L_x_59:
        /* <DEDUP_REMOVED lines=15> */
.L_x_62:
[----:B------:R-:W-:Y:S05]  /*29d0*/  BSYNC.RECONVERGENT B4 ;  /* 0x0000000000047941 */ /* 0x000fea0003800200 */
.L_x_61:
        /* <DEDUP_REMOVED lines=14> */
.L_x_64:
[----:B------:R-:W-:Y:S05]  /*2ac0*/  BSYNC.RECONVERGENT B4 ;  /* 0x0000000000047941 */ /* 0x000fea0003800200 */
.L_x_63:
        /* <DEDUP_REMOVED lines=15> */
.L_x_66:
[----:B------:R-:W-:Y:S05]  /*2bc0*/  BSYNC.RECONVERGENT B4 ;  /* 0x0000000000047941 */ /* 0x000fea0003800200 */
.L_x_65:
        /* <DEDUP_REMOVED lines=14> */
.L_x_68:
[----:B------:R-:W-:Y:S05]  /*2cb0*/  BSYNC.RECONVERGENT B4 ;  /* 0x0000000000047941 */ /* 0x000fea0003800200 */
.L_x_67:
        /* <DEDUP_REMOVED lines=15> */
.L_x_70:
[----:B------:R-:W-:Y:S05]  /*2db0*/  BSYNC.RECONVERGENT B4 ;  /* 0x0000000000047941 */ /* 0x000fea0003800200 */
.L_x_69:
        /* <DEDUP_REMOVED lines=14> */
.L_x_72:
[----:B------:R-:W-:Y:S05]  /*2ea0*/  BSYNC.RECONVERGENT B4 ;  /* 0x0000000000047941 */ /* 0x000fea0003800200 */
.L_x_71:
[----:B------:R0:W-:Y:S01]  /*2eb0*/  ST.E desc[UR36][R4.64+0x3c], R13 ;  /* 0x00003c0d04007985 */ /* 0x0001e2000c101924 */
[----:B------:R-:W-:Y:S05]  /*2ec0*/  @P1 BRA `(.L_x_73) ;  /* 0xfffffff000141947 */ /* 0x000fea000383ffff */
.L_x_40:
[----:B------:R-:W-:Y:S05]  /*2ed0*/  BSYNC.RECONVERGENT B0 ;  /* 0x0000000000007941 */ /* 0x000fea0003800200 */
.L_x_39:
[----:B------:R-:W-:-:S13]  /*2ee0*/  LOP3.LUT P0, RZ, R23, 0xf, RZ, 0xc0, !PT ;  /* 0x0000000f17ff7812 */ /* 0x000fda000780c0ff */
[----:B------:R-:W-:Y:S05]  /*2ef0*/  @!P0 BRA `(.L_x_38) ;  /* 0x0000001000188947 */ /* 0x000fea0003800000 */
[----:B------:R-:W-:Y:S01]  /*2f00*/  ISETP.GE.U32.AND P0, PT, R10, 0x7, PT ;  /* 0x000000070a00780c */ /* 0x000fe20003f06070 */
[----:B------:R-:W-:-:S12]  /*2f10*/  BSSY.RECONVERGENT B0, `(.L_x_74) ;  /* 0x0000084000007945 */ /* 0x000fd80003800200 */
[----:B------:R-:W-:Y:S05]  /*2f20*/  @!P0 BRA `(.L_x_75) ;  /* 0x0000000800088947 */ /* 0x000fea0003800000 */
[----:B0-----:R-:W-:-:S05]  /*2f30*/  IMAD.WIDE.U32 R4, R7, 0x4, R16 ;  /* 0x0000000407047825 */ /* 0x001fca00078e0010 */
[----:B------:R-:W2:Y:S01]  /*2f40*/  LD.E R11, desc[UR36][R4.64] ;  /* 0x00000024040b7980 */ /* 0x000ea2000c101900 */
[----:B------:R-:W0:Y:S01]  /*2f50*/  MUFU.RCP R0, R3 ;  /* 0x0000000300007308 */ /* 0x000e220000001000 */
[----:B------:R-:W-:Y:S01]  /*2f60*/  BSSY.RECONVERGENT B4, `(.L_x_76) ;  /* 0x000000c000047945 */ /* 0x000fe20003800200 */
[----:B0-----:R-:W-:-:S04]  /*2f70*/  FFMA R9, R0, -R3, 1 ;  /* 0x3f80000000097423 */ /* 0x001fc80000000803 */
[----:B------:R-:W-:Y:S02]  /*2f80*/  FFMA R0, R0, R9, R0 ;  /* 0x0000000900007223 */ /* 0x000fe40000000000 */
[----:B--2---:R-:W0:Y:S02]  /*2f90*/  FCHK P0, R11, R3 ;  /* 0x000000030b007302 */ /* 0x004e240000000000 */
[----:B------:R-:W-:-:S04]  /*2fa0*/  FFMA R8, R0, R11, RZ ;  /* 0x0000000b00087223 */ /* 0x000fc800000000ff */
[----:B------:R-:W-:-:S04]  /*2fb0*/  FFMA R9, R8, -R3, R11 ;  /* 0x8000000308097223 */ /* 0x000fc8000000000b */
[----:B------:R-:W-:Y:S01]  /*2fc0*/  FFMA R9, R0, R9, R8 ;  /* 0x0000000900097223 */ /* 0x000fe20000000008 */
[----:B0-----:R-:W-:Y:S06]  /*2fd0*/  @!P0 BRA `(.L_x_77) ;  /* 0x0000000000108947 */ /* 0x001fec0003800000 */
[----:B------:R-:W-:Y:S01]  /*2fe0*/  IMAD.MOV.U32 R0, RZ, RZ, R11 ;  /* 0x000000ffff007224 */ /* 0x000fe200078e000b */
[----:B------:R-:W-:-:S07]  /*2ff0*/  MOV R12, 0x3010 ;  /* 0x00003010000c7802 */ /* 0x000fce0000000f00 */
[----:B------:R-:W-:Y:S05]  /*3000*/  CALL.REL.NOINC `($__internal_1_$__cuda_sm3x_div_rn_noftz_f32_slowpath) ;  /* 0x0000002c00407944 */ /* 0x000fea0003c00000 */
[----:B------:R-:W-:-:S07]  /*3010*/  MOV R9, R13 ;  /* 0x0000000d00097202 */ /* 0x000fce0000000f00 */
.L_x_77:
[----:B------:R-:W-:Y:S05]  /*3020*/  BSYNC.RECONVERGENT B4 ;  /* 0x0000000000047941 */ /* 0x000fea0003800200 */
.L_x_76:
        /* <DEDUP_REMOVED lines=15> */
.L_x_79:
[----:B------:R-:W-:Y:S05]  /*3120*/  BSYNC.RECONVERGENT B4 ;  /* 0x0000000000047941 */ /* 0x000fea0003800200 */
.L_x_78:
        /* <DEDUP_REMOVED lines=15> */
.L_x_81:
[----:B------:R-:W-:Y:S05]  /*3220*/  BSYNC.RECONVERGENT B4 ;  /* 0x0000000000047941 */ /* 0x000fea0003800200 */
.L_x_80:
        /* <DEDUP_REMOVED lines=15> */
.L_x_83:
[----:B------:R-:W-:Y:S05]  /*3320*/  BSYNC.RECONVERGENT B4 ;  /* 0x0000000000047941 */ /* 0x000fea0003800200 */
.L_x_82:
        /* <DEDUP_REMOVED lines=15> */
.L_x_85:
[----:B------:R-:W-:Y:S05]  /*3420*/  BSYNC.RECONVERGENT B4 ;  /* 0x0000000000047941 */ /* 0x000fea0003800200 */
.L_x_84:
        /* <DEDUP_REMOVED lines=14> */
[----:B------:R-:W-:-:S07]  /*3510*/  MOV R11, R13 ;  /* 0x0000000d000b7202 */ /* 0x000fce0000000f00 */
.L_x_87:
[----:B------:R-:W-:Y:S05]  /*3520*/  BSYNC.RECONVERGENT B4 ;  /* 0x0000000000047941 */ /* 0x000fea0003800200 */
.L_x_86:
        /* <DEDUP_REMOVED lines=15> */
.L_x_89:
[----:B------:R-:W-:Y:S05]  /*3620*/  BSYNC.RECONVERGENT B4 ;  /* 0x0000000000047941 */ /* 0x000fea0003800200 */
.L_x_88:
        /* <DEDUP_REMOVED lines=15> */
.L_x_91:
[----:B------:R-:W-:Y:S05]  /*3720*/  BSYNC.RECONVERGENT B4 ;  /* 0x0000000000047941 */ /* 0x000fea0003800200 */
.L_x_90:
[----:B------:R1:W-:Y:S01]  /*3730*/  ST.E desc[UR36][R4.64+0x1c], R11 ;  /* 0x00001c0b04007985 */ /* 0x0003e2000c101924 */
[----:B------:R-:W-:-:S07]  /*3740*/  IADD3 R7, PT, PT, R7, 0x8, RZ ;  /* 0x0000000807077810 */ /* 0x000fce0007ffe0ff */
.L_x_75:
[----:B------:R-:W-:Y:S05]  /*3750*/  BSYNC.RECONVERGENT B0 ;  /* 0x0000000000007941 */ /* 0x000fea0003800200 */
.L_x_74:
[----:B------:R-:W-:-:S13]  /*3760*/  LOP3.LUT P0, RZ, R6, 0x7, RZ, 0xc0, !PT ;  /* 0x0000000706ff7812 */ /* 0x000fda000780c0ff */
[----:B------:R-:W-:Y:S05]  /*3770*/  @!P0 BRA `(.L_x_38) ;  /* 0x0000000400f88947 */ /* 0x000fea0003800000 */
[----:B------:R-:W-:Y:S01]  /*3780*/  ISETP.GE.U32.AND P0, PT, R33, 0x3, PT ;  /* 0x000000032100780c */ /* 0x000fe20003f06070 */
[----:B------:R-:W-:Y:S01]  /*3790*/  BSSY.RECONVERGENT B0, `(.L_x_92) ;  /* 0x0000045000007945 */ /* 0x000fe20003800200 */
[----:B------:R-:W-:-:S11]  /*37a0*/  LOP3.LUT R6, R26, 0x3, RZ, 0xc0, !PT ;  /* 0x000000031a067812 */ /* 0x000fd600078ec0ff */
[----:B------:R-:W-:Y:S05]  /*37b0*/  @!P0 BRA `(.L_x_93) ;  /* 0x0000000400088947 */ /* 0x000fea0003800000 */
[----:B01----:R-:W-:-:S05]  /*37c0*/  IMAD.WIDE.U32 R4, R7, 0x4, R16 ;  /* 0x0000000407047825 */ /* 0x003fca00078e0010 */
        /* <DEDUP_REMOVED lines=10> */
[----:B------:R-:W-:Y:S02]  /*3870*/  MOV R0, R11 ;  /* 0x0000000b00007202 */ /* 0x000fe40000000f00 */
[----:B------:R-:W-:-:S07]  /*3880*/  MOV R12, 0x38a0 ;  /* 0x000038a0000c7802 */ /* 0x000fce0000000f00 */
[----:B------:R-:W-:Y:S05]  /*3890*/  CALL.REL.NOINC `($__internal_1_$__cuda_sm3x_div_rn_noftz_f32_slowpath) ;  /* 0x00000024001c7944 */ /* 0x000fea0003c00000 */
[----:B------:R-:W-:-:S07]  /*38a0*/  MOV R9, R13 ;  /* 0x0000000d00097202 */ /* 0x000fce0000000f00 */
.L_x_95:
[----:B------:R-:W-:Y:S05]  /*38b0*/  BSYNC.RECONVERGENT B4 ;  /* 0x0000000000047941 */ /* 0x000fea0003800200 */
.L_x_94:
        /* <DEDUP_REMOVED lines=15> */
.L_x_97:
[----:B------:R-:W-:Y:S05]  /*39b0*/  BSYNC.RECONVERGENT B4 ;  /* 0x0000000000047941 */ /* 0x000fea0003800200 */
.L_x_96:
        /* <DEDUP_REMOVED lines=15> */
.L_x_99:
[----:B------:R-:W-:Y:S05]  /*3ab0*/  BSYNC.RECONVERGENT B4 ;  /* 0x0000000000047941 */ /* 0x000fea0003800200 */
.L_x_98:
        /* <DEDUP_REMOVED lines=15> */
.L_x_101:
[----:B------:R-:W-:Y:S05]  /*3bb0*/  BSYNC.RECONVERGENT B4 ;  /* 0x0000000000047941 */ /* 0x000fea0003800200 */
.L_x_100:
[----:B------:R2:W-:Y:S01]  /*3bc0*/  ST.E desc[UR36][R4.64+0xc], R11 ;  /* 0x00000c0b04007985 */ /* 0x0005e2000c101924 */
[----:B------:R-:W-:-:S07]  /*3bd0*/  IADD3 R7, PT, PT, R7, 0x4, RZ ;  /* 0x0000000407077810 */ /* 0x000fce0007ffe0ff */
.L_x_93:
[----:B------:R-:W-:Y:S05]  /*3be0*/  BSYNC.RECONVERGENT B0 ;  /* 0x0000000000007941 */ /* 0x000fea0003800200 */
.L_x_92:
[----:B------:R-:W-:-:S13]  /*3bf0*/  ISETP.NE.AND P0, PT, R6, RZ, PT ;  /* 0x000000ff0600720c */ /* 0x000fda0003f05270 */
[----:B------:R-:W-:Y:S05]  /*3c00*/  @!P0 BRA `(.L_x_38) ;  /* 0x0000000000d48947 */ /* 0x000fea0003800000 */
[----:B012---:R-:W-:-:S05]  /*3c10*/  IMAD.WIDE.U32 R4, R7, 0x4, R16 ;  /* 0x0000000407047825 */ /* 0x007fca00078e0010 */
        /* <DEDUP_REMOVED lines=14> */
.L_x_103:
[----:B------:R-:W-:Y:S05]  /*3d00*/  BSYNC.RECONVERGENT B0 ;  /* 0x0000000000007941 */ /* 0x000fea0003800200 */
.L_x_102:
[----:B------:R3:W-:Y:S01]  /*3d10*/  ST.E desc[UR36][R4.64], R7 ;  /* 0x0000000704007985 */ /* 0x0007e2000c101924 */
[----:B------:R-:W-:-:S13]  /*3d20*/  ISETP.NE.AND P0, PT, R6, 0x1, PT ;  /* 0x000000010600780c */ /* 0x000fda0003f05270 */
[----:B---3--:R-:W-:Y:S05]  /*3d30*/  @!P0 BRA `(.L_x_38) ;  /* 0x0000000000888947 */ /* 0x008fea0003800000 */
        /* <DEDUP_REMOVED lines=14> */
.L_x_105:
[----:B------:R-:W-:Y:S05]  /*3e20*/  BSYNC.RECONVERGENT B0 ;  /* 0x0000000000007941 */ /* 0x000fea0003800200 */
.L_x_104:
        /* <DEDUP_REMOVED lines=17> */
.L_x_107:
[----:B------:R-:W-:Y:S05]  /*3f40*/  BSYNC.RECONVERGENT B0 ;  /* 0x0000000000007941 */ /* 0x000fea0003800200 */
.L_x_106:
[----:B------:R3:W-:Y:S02]  /*3f50*/  ST.E desc[UR36][R4.64+0x8], R7 ;  /* 0x0000080704007985 */ /* 0x0007e4000c101924 */
.L_x_38:
[----:B------:R-:W-:Y:S05]  /*3f60*/  BSYNC.RECONVERGENT B1 ;  /* 0x0000000000017941 */ /* 0x000fea0003800200 */
.L_x_37:
[----:B------:R-:W-:Y:S01]  /*3f70*/  MOV R6, 0x0 ;  /* 0x0000000000067802 */ /* 0x000fe20000000f00 */
[----:B0123--:R-:W-:-:S05]  /*3f80*/  IMAD.WIDE R4, R24, 0x4, RZ ;  /* 0x0000000418047825 */ /* 0x00ffca00078e02ff */
[----:B------:R-:W0:Y:S02]  /*3f90*/  LDC.64 R6, c[0x4][R6] ;  /* 0x0100000006067b82 */ /* 0x000e240000000a00 */
[----:B------:R-:W-:-:S07]  /*3fa0*/  LEPC R20, `(.L_x_108) ;  /* 0x000000001014794e */ /* 0x000fce0000000000 */
[----:B0-----:R-:W-:Y:S05]  /*3fb0*/  CALL.ABS.NOINC R6 ;  /* 0x0000000006007343 */ /* 0x001fea0003c00000 */
.L_x_108:
[----:B------:R-:W0:Y:S01]  /*3fc0*/  LDCU UR4, c[0x0][0x388] ;  /* 0x00007100ff0477ac */ /* 0x000e220008000800 */
[----:B------:R-:W1:Y:S01]  /*3fd0*/  LDC.U16 R30, c[0x0][0x38c] ;  /* 0x0000e300ff1e7b82 */ /* 0x000e620000000400 */
[----:B------:R-:W-:Y:S01]  /*3fe0*/  IADD3 R31, PT, PT, RZ, -R18, RZ ;  /* 0x80000012ff1f7210 */ /* 0x000fe20007ffe0ff */
[----:B------:R-:W-:Y:S01]  /*3ff0*/  BSSY.RECONVERGENT B0, `(.L_x_109) ;  /* 0x00000c2000007945 */ /* 0x000fe20003800200 */
[----:B------:R-:W-:Y:S02]  /*4000*/  MOV R28, R4 ;  /* 0x00000004001c7202 */ /* 0x000fe40000000f00 */
[----:B------:R-:W-:Y:S02]  /*4010*/  PRMT R31, R31, 0x7710, RZ ;  /* 0x000077101f1f7816 */ /* 0x000fe400000000ff */
[----:B0-----:R-:W-:Y:S02]  /*4020*/  ISETP.GE.AND P0, PT, R2, UR4, PT ;  /* 0x0000000402007c0c */ /* 0x001fe4000bf06270 */
[----:B-1----:R-:W-:-:S02]  /*4030*/  IADD3 R29, PT, PT, R30, R29, RZ ;  /* 0x0000001d1e1d7210 */ /* 0x002fc40007ffe0ff */
[----:B------:R-:W-:Y:S02]  /*4040*/  IADD3 R31, PT, PT, R30, R31, RZ ;  /* 0x0000001f1e1f7210 */ /* 0x000fe40007ffe0ff */
[----:B------:R-:W-:Y:S02]  /*4050*/  LOP3.LUT R6, R29, 0x7, RZ, 0xc0, !PT ;  /* 0x000000071d067812 */ /* 0x000fe400078ec0ff */
[----:B------:R-:W-:Y:S02]  /*4060*/  MOV R29, R5 ;  /* 0x00000005001d7202 */ /* 0x000fe40000000f00 */
[----:B------:R-:W-:-:S03]  /*4070*/  IADD3 R32, PT, PT, R6, -0x1, RZ ;  /* 0xffffffff06207810 */ /* 0x000fc60007ffe0ff */
[----:B------:R-:W-:Y:S05]  /*4080*/  @P0 BRA `(.L_x_110) ;  /* 0x0000000800240947 */ /* 0x000fea0003800000 */
[----:B------:R-:W-:Y:S01]  /*4090*/  IADD3 R0, PT, PT, RZ, -R18, RZ ;  /* 0x80000012ff007210 */ /* 0x000fe20007ffe0ff */
[----:B------:R-:W-:Y:S01]  /*40a0*/  BSSY.RECONVERGENT B1, `(.L_x_111) ;  /* 0x0000086000017945 */ /* 0x000fe20003800200 */
[----:B------:R-:W-:Y:S02]  /*40b0*/  IMAD.MOV.U32 R3, RZ, RZ, R2 ;  /* 0x000000ffff037224 */ /* 0x000fe400078e0002 */
[----:B------:R-:W-:-:S04]  /*40c0*/  PRMT R0, R0, 0x7710, RZ ;  /* 0x0000771000007816 */ /* 0x000fc800000000ff */
[----:B------:R-:W-:-:S04]  /*40d0*/  IADD3 R0, PT, PT, R0, UR41, RZ ;  /* 0x0000002900007c10 */ /* 0x000fc8000fffe0ff */
[----:B------:R-:W-:Y:S02]  /*40e0*/  LOP3.LUT P0, RZ, R0, 0x1, RZ, 0xc0, !PT ;  /* 0x0000000100ff7812 */ /* 0x000fe4000780c0ff */
[----:B------:R-:W-:-:S11]  /*40f0*/  LOP3.LUT R0, R27, 0xfffffff8, RZ, 0xc0, !PT ;  /* 0xfffffff81b007812 */ /* 0x000fd600078ec0ff */
.L_x_119:
[----:B------:R-:W-:Y:S01]  /*4100*/  ISETP.GE.U32.AND P1, PT, R25, 0x7, PT ;  /* 0x000000071900780c */ /* 0x000fe20003f26070 */
[----:B------:R-:W-:Y:S01]  /*4110*/  BSSY.RECONVERGENT B2, `(.L_x_112) ;  /* 0x0000038000027945 */ /* 0x000fe20003800200 */
[----:B------:R-:W-:Y:S01]  /*4120*/  HFMA2 R13, -RZ, RZ, 0, 0 ;  /* 0x00000000ff0d7431 */ /* 0x000fe200000001ff */
[----:B------:R-:W-:Y:S02]  /*4130*/  LOP3.LUT P2, RZ, R27, 0x7, RZ, 0xc0, !PT ;  /* 0x000000071bff7812 */ /* 0x000fe4000784c0ff */
[----:B------:R-:W-:-:S08]  /*4140*/  MOV R12, R2 ;  /* 0x00000002000c7202 */ /* 0x000fd00000000f00 */
[----:B------:R-:W-:Y:S05]  /*4150*/  @!P1 BRA `(.L_x_113) ;  /* 0x0000000000cc9947 */ /* 0x000fea0003800000 */
[----:B------:R-:W-:Y:S02]  /*4160*/  MOV R21, RZ ;  /* 0x000000ff00157202 */ /* 0x000fe40000000f00 */
[----:B------:R-:W-:Y:S02]  /*4170*/  MOV R13, RZ ;  /* 0x000000ff000d7202 */ /* 0x000fe40000000f00 */
[----:B------:R-:W-:-:S07]  /*4180*/  MOV R12, R2 ;  /* 0x00000002000c7202 */ /* 0x000fce0000000f00 */
.L_x_114:
[----:B------:R-:W0:Y:S01]  /*4190*/  LDC.64 R4, c[0x0][0x380] ;  /* 0x0000e000ff047b82 */ /* 0x000e220000000a00 */
[----:B------:R-:W1:Y:S01]  /*41a0*/  LDCU UR4, c[0x0][0x38c] ;  /* 0x00007180ff0477ac */ /* 0x000e620008000800 */
[----:B------:R-:W-:-:S05]  /*41b0*/  IADD3 R7, PT, PT, R12, -R2, RZ ;  /* 0x800000020c077210 */ /* 0x000fca0007ffe0ff */
[----:B------:R-:W-:-:S05]  /*41c0*/  IMAD.WIDE.U32 R6, R7, 0x4, R16 ;  /* 0x0000000407067825 */ /* 0x000fca00078e0010 */
[----:B------:R-:W2:Y:S04]  /*41d0*/  LD.E R20, desc[UR36][R6.64] ;  /* 0x0000002406147980 */ /* 0x000ea8000c101900 */
[----:B------:R-:W3:Y:S01]  /*41e0*/  LD.E R36, desc[UR36][R6.64+0x4] ;  /* 0x0000042406247980 */ /* 0x000ee2000c101900 */
[----:B-1----:R-:W-:-:S03]  /*41f0*/  IMAD R9, R12, UR4, R3 ;  /* 0x000000040c097c24 */ /* 0x002fc6000f8e0203 */
[----:B------:R-:W4:Y:S01]  /*4200*/  LD.E R37, desc[UR36][R6.64+0xc] ;  /* 0x00000c2406257980 */ /* 0x000f22000c101900 */
[----:B0-----:R-:W-:-:S06]  /*4210*/  IMAD.WIDE.U32 R14, R9, 0x4, R4 ;  /* 0x00000004090e7825 */ /* 0x001fcc00078e0004 */
[----:B------:R-:W2:Y:S01]  /*4220*/  LDG.E R14, desc[UR36][R14.64] ;  /* 0x000000240e0e7981 */ /* 0x000ea2000c1e1900 */
[----:B------:R-:W-:-:S04]  /*4230*/  IADD3 R9, PT, PT, R9, UR4, RZ ;  /* 0x0000000409097c10 */ /* 0x000fc8000fffe0ff */
[C---:B------:R-:W-:Y:S01]  /*4240*/  IADD3 R35, PT, PT, R9.reuse, UR4, RZ ;  /* 0x0000000409237c10 */ /* 0x040fe2000fffe0ff */
[----:B------:R-:W-:-:S04]  /*4250*/  IMAD.WIDE.U32 R8, R9, 0x4, R4 ;  /* 0x0000000409087825 */ /* 0x000fc800078e0004 */
[C---:B------:R-:W-:Y:S01]  /*4260*/  IMAD.WIDE.U32 R10, R35.reuse, 0x4, R4 ;  /* 0x00000004230a7825 */ /* 0x040fe200078e0004 */
[----:B------:R-:W5:Y:S04]  /*4270*/  LD.E R15, desc[UR36][R6.64+0x8] ;  /* 0x00000824060f7980 */ /* 0x000f68000c101900 */
[----:B------:R-:W3:Y:S04]  /*4280*/  LDG.E R9, desc[UR36][R8.64] ;  /* 0x0000002408097981 */ /* 0x000ee8000c1e1900 */
[----:B------:R-:W5:Y:S01]  /*4290*/  LDG.E R10, desc[UR36][R10.64] ;  /* 0x000000240a0a7981 */ /* 0x000f62000c1e1900 */
[----:B--2---:R-:W-:Y:S01]  /*42a0*/  FFMA R20, R20, R14, R13 ;  /* 0x0000000e14147223 */ /* 0x004fe2000000000d */
[----:B------:R-:W-:-:S05]  /*42b0*/  IADD3 R13, PT, PT, R35, UR4, RZ ;  /* 0x00000004230d7c10 */ /* 0x000fca000fffe0ff */
[----:B------:R-:W-:-:S06]  /*42c0*/  IMAD.WIDE.U32 R34, R13, 0x4, R4 ;  /* 0x000000040d227825 */ /* 0x000fcc00078e0004 */
[----:B------:R-:W4:Y:S01]  /*42d0*/  LDG.E R34, desc[UR36][R34.64] ;  /* 0x0000002422227981 */ /* 0x000f22000c1e1900 */
[----:B------:R-:W-:Y:S02]  /*42e0*/  VIADD R13, R13, UR4 ;  /* 0x000000040d0d7c36 */ /* 0x000fe40008000000 */
[----:B---3--:R-:W-:-:S03]  /*42f0*/  FFMA R20, R36, R9, R20 ;  /* 0x0000000924147223 */ /* 0x008fc60000000014 */
[----:B------:R-:W-:Y:S01]  /*4300*/  IADD3 R36, PT, PT, R13, UR4, RZ ;  /* 0x000000040d247c10 */ /* 0x000fe2000fffe0ff */
[----:B-----5:R-:W-:Y:S01]  /*4310*/  FFMA R20, R15, R10, R20 ;  /* 0x0000000a0f147223 */ /* 0x020fe20000000014 */
[--C-:B------:R-:W-:Y:S01]  /*4320*/  IMAD.WIDE.U32 R14, R13, 0x4, R4.reuse ;  /* 0x000000040d0e7825 */ /* 0x100fe200078e0004 */
[----:B------:R-:W2:Y:S03]  /*4330*/  LD.E R35, desc[UR36][R6.64+0x14] ;  /* 0x0000142406237980 */ /* 0x000ea6000c101900 */
[C---:B------:R-:W-:Y:S02]  /*4340*/  IMAD.WIDE.U32 R10, R36.reuse, 0x4, R4 ;  /* 0x00000004240a7825 */ /* 0x040fe400078e0004 */
[----:B------:R-:W3:Y:S04]  /*4350*/  LDG.E R14, desc[UR36][R14.64] ;  /* 0x000000240e0e7981 */ /* 0x000ee8000c1e1900 */
[----:B------:R-:W2:Y:S01]  /*4360*/  LDG.E R10, desc[UR36][R10.64] ;  /* 0x000000240a0a7981 */ /* 0x000ea2000c1e1900 */
[----:B----4-:R-:W-:Y:S01]  /*4370*/  FFMA R13, R37, R34, R20 ;  /* 0x00000022250d7223 */ /* 0x010fe20000000014 */
[----:B------:R-:W-:-:S02]  /*4380*/  IADD3 R37, PT, PT, R36, UR4, RZ ;  /* 0x0000000424257c10 */ /* 0x000fc4000fffe0ff */
[----:B------:R-:W3:Y:S03]  /*4390*/  LD.E R20, desc[UR36][R6.64+0x10] ;  /* 0x0000102406147980 */ /* 0x000ee6000c101900 */
[C-C-:B------:R-:W-:Y:S01]  /*43a0*/  IMAD.WIDE.U32 R8, R37.reuse, 0x4, R4.reuse ;  /* 0x0000000425087825 */ /* 0x140fe200078e0004 */
[----:B------:R-:W-:Y:S01]  /*43b0*/  IADD3 R37, PT, PT, R37, UR4, RZ ;  /* 0x0000000425257c10 */ /* 0x000fe2000fffe0ff */
[----:B------:R-:W4:Y:S04]  /*43c0*/  LD.E R34, desc[UR36][R6.64+0x18] ;  /* 0x0000182406227980 */ /* 0x000f28000c101900 */
[----:B------:R-:W-:Y:S01]  /*43d0*/  IMAD.WIDE.U32 R4, R37, 0x4, R4 ;  /* 0x0000000425047825 */ /* 0x000fe200078e0004 */
[----:B------:R-:W4:Y:S04]  /*43e0*/  LDG.E R8, desc[UR36][R8.64] ;  /* 0x0000002408087981 */ /* 0x000f28000c1e1900 */
[----:B------:R-:W5:Y:S04]  /*43f0*/  LD.E R37, desc[UR36][R6.64+0x1c] ;  /* 0x00001c2406257980 */ /* 0x000f68000c101900 */
[----:B------:R-:W5:Y:S01]  /*4400*/  LDG.E R4, desc[UR36][R4.64] ;  /* 0x0000002404047981 */ /* 0x000f62000c1e1900 */
[----:B------:R-:W-:-:S04]  /*4410*/  IADD3 R21, PT, PT, R21, 0x8, RZ ;  /* 0x0000000815157810 */ /* 0x000fc80007ffe0ff */
[----:B------:R-:W-:Y:S02]  /*4420*/  ISETP.NE.AND P1, PT, R21, R0, PT ;  /* 0x000000001500720c */ /* 0x000fe40003f25270 */
[----:B------:R-:W-:Y:S01]  /*4430*/  IADD3 R12, PT, PT, R12, 0x8, RZ ;  /* 0x000000080c0c7810 */ /* 0x000fe20007ffe0ff */
[----:B---3--:R-:W-:-:S04]  /*4440*/  FFMA R14, R20, R14, R13 ;  /* 0x0000000e140e7223 */ /* 0x008fc8000000000d */
[----:B--2---:R-:W-:-:S04]  /*4450*/  FFMA R35, R35, R10, R14 ;  /* 0x0000000a23237223 */ /* 0x004fc8000000000e */
[----:B----4-:R-:W-:-:S04]  /*4460*/  FFMA R34, R34, R8, R35 ;  /* 0x0000000822227223 */ /* 0x010fc80000000023 */
[----:B-----5:R-:W-:Y:S01]  /*4470*/  FFMA R13, R37, R4, R34 ;  /* 0x00000004250d7223 */ /* 0x020fe20000000022 */
[----:B------:R-:W-:Y:S06]  /*4480*/  @P1 BRA `(.L_x_114) ;  /* 0xfffffffc00401947 */ /* 0x000fec000383ffff */
.L_x_113:
[----:B------:R-:W-:Y:S05]  /*4490*/  BSYNC.RECONVERGENT B2 ;  /* 0x0000000000027941 */ /* 0x000fea0003800200 */
.L_x_112:
[----:B------:R-:W-:Y:S04]  /*44a0*/  BSSY.RECONVERGENT B2, `(.L_x_115) ;  /* 0x000003e000027945 */ /* 0x000fe80003800200 */
[----:B------:R-:W-:Y:S05]  /*44b0*/  @!P2 BRA `(.L_x_116) ;  /* 0x0000000000f0a947 */ /* 0x000fea0003800000 */
[----:B------:R-:W-:Y:S01]  /*44c0*/  ISETP.GE.U32.AND P2, PT, R33, 0x3, PT ;  /* 0x000000032100780c */ /* 0x000fe20003f46070 */
[----:B------:R-:W-:Y:S01]  /*44d0*/  BSSY.RECONVERGENT B3, `(.L_x_117) ;  /* 0x000001c000037945 */ /* 0x000fe20003800200 */
[----:B------:R-:W-:-:S11]  /*44e0*/  LOP3.LUT P1, RZ, R26, 0x3, RZ, 0xc0, !PT ;  /* 0x000000031aff7812 */ /* 0x000fd6000782c0ff */
[----:B------:R-:W-:Y:S05]  /*44f0*/  @!P2 BRA `(.L_x_118) ;  /* 0x000000000064a947 */ /* 0x000fea0003800000 */
[----:B------:R-:W0:Y:S01]  /*4500*/  LDCU UR4, c[0x0][0x38c] ;  /* 0x00007180ff0477ac */ /* 0x000e220008000800 */
[----:B------:R-:W1:Y:S01]  /*4510*/  LDC.64 R4, c[0x0][0x380] ;  /* 0x0000e000ff047b82 */ /* 0x000e620000000a00 */
[----:B------:R-:W-:-:S05]  /*4520*/  IADD3 R11, PT, PT, R12, -R2, RZ ;  /* 0x800000020c0b7210 */ /* 0x000fca0007ffe0ff */
[----:B------:R-:W-:-:S05]  /*4530*/  IMAD.WIDE R10, R11, 0x4, R16 ;  /* 0x000000040b0a7825 */ /* 0x000fca00078e0210 */
[----:B------:R-:W2:Y:S04]  /*4540*/  LD.E R20, desc[UR36][R10.64] ;  /* 0x000000240a147980 */ /* 0x000ea8000c101900 */
[----:B------:R-:W3:Y:S01]  /*4550*/  LD.E R34, desc[UR36][R10.64+0x8] ;  /* 0x000008240a227980 */ /* 0x000ee2000c101900 */
[----:B0-----:R-:W-:-:S03]  /*4560*/  IMAD R15, R12, UR4, R3 ;  /* 0x000000040c0f7c24 */ /* 0x001fc6000f8e0203 */
[----:B------:R-:W4:Y:S02]  /*4570*/  LD.E R36, desc[UR36][R10.64+0xc] ;  /* 0x00000c240a247980 */ /* 0x000f24000c101900 */
[C---:B------:R-:W-:Y:S01]  /*4580*/  IADD3 R7, PT, PT, R15.reuse, UR4, RZ ;  /* 0x000000040f077c10 */ /* 0x040fe2000fffe0ff */
[----:B-1----:R-:W-:-:S03]  /*4590*/  IMAD.WIDE.U32 R14, R15, 0x4, R4 ;  /* 0x000000040f0e7825 */ /* 0x002fc600078e0004 */
[C---:B------:R-:W-:Y:S01]  /*45a0*/  IADD3 R21, PT, PT, R7.reuse, UR4, RZ ;  /* 0x0000000407157c10 */ /* 0x040fe2000fffe0ff */
[--C-:B------:R-:W-:Y:S02]  /*45b0*/  IMAD.WIDE.U32 R6, R7, 0x4, R4.reuse ;  /* 0x0000000407067825 */ /* 0x100fe400078e0004 */
[----:B------:R-:W2:Y:S01]  /*45c0*/  LDG.E R14, desc[UR36][R14.64] ;  /* 0x000000240e0e7981 */ /* 0x000ea2000c1e1900 */
[C---:B------:R-:W-:Y:S01]  /*45d0*/  IADD3 R35, PT, PT, R21.reuse, UR4, RZ ;  /* 0x0000000415237c10 */ /* 0x040fe2000fffe0ff */
[--C-:B------:R-:W-:Y:S02]  /*45e0*/  IMAD.WIDE.U32 R8, R21, 0x4, R4.reuse ;  /* 0x0000000415087825 */ /* 0x100fe400078e0004 */
[----:B------:R-:W5:Y:S02]  /*45f0*/  LDG.E R6, desc[UR36][R6.64] ;  /* 0x0000002406067981 */ /* 0x000f64000c1e1900 */
[----:B------:R-:W-:Y:S02]  /*4600*/  IMAD.WIDE.U32 R4, R35, 0x4, R4 ;  /* 0x0000000423047825 */ /* 0x000fe400078e0004 */
[----:B------:R-:W5:Y:S04]  /*4610*/  LD.E R21, desc[UR36][R10.64+0x4] ;  /* 0x000004240a157980 */ /* 0x000f68000c101900 */
[----:B------:R-:W3:Y:S04]  /*4620*/  LDG.E R8, desc[UR36][R8.64] ;  /* 0x0000002408087981 */ /* 0x000ee8000c1e1900 */
[----:B------:R-:W4:Y:S01]  /*4630*/  LDG.E R4, desc[UR36][R4.64] ;  /* 0x0000002404047981 */ /* 0x000f22000c1e1900 */
[----:B------:R-:W-:-:S02]  /*4640*/  VIADD R12, R12, 0x4 ;  /* 0x000000040c0c7836 */ /* 0x000fc40000000000 */
[----:B--2---:R-:W-:-:S04]  /*4650*/  FFMA R14, R20, R14, R13 ;  /* 0x0000000e140e7223 */ /* 0x004fc8000000000d */
[----:B-----5:R-:W-:-:S04]  /*4660*/  FFMA R21, R21, R6, R14 ;  /* 0x0000000615157223 */ /* 0x020fc8000000000e */
[----:B---3--:R-:W-:-:S04]  /*4670*/  FFMA R21, R34, R8, R21 ;  /* 0x0000000822157223 */ /* 0x008fc80000000015 */
[----:B----4-:R-:W-:-:S07]  /*4680*/  FFMA R13, R36, R4, R21 ;  /* 0x00000004240d7223 */ /* 0x010fce0000000015 */
.L_x_118:
[----:B------:R-:W-:Y:S05]  /*4690*/  BSYNC.RECONVERGENT B3 ;  /* 0x0000000000037941 */ /* 0x000fea0003800200 */
.L_x_117:
[----:B------:R-:W-:Y:S05]  /*46a0*/  @!P1 BRA `(.L_x_116) ;  /* 0x0000000000749947 */ /* 0x000fea0003800000 */
[----:B------:R-:W-:Y:S01]  /*46b0*/  IADD3 R4, PT, PT, RZ, -R18, RZ ;  /* 0x80000012ff047210 */ /* 0x000fe20007ffe0ff */
[----:B------:R-:W0:Y:S03]  /*46c0*/  @P0 LDC R14, c[0x0][0x38c] ;  /* 0x0000e300ff0e0b82 */ /* 0x000e260000000800 */
[----:B------:R-:W-:-:S04]  /*46d0*/  PRMT R4, R4, 0x7710, RZ ;  /* 0x0000771004047816 */ /* 0x000fc800000000ff */
[----:B------:R-:W-:Y:S01]  /*46e0*/  IADD3 R4, PT, PT, R4, UR41, RZ ;  /* 0x0000002904047c10 */ /* 0x000fe2000fffe0ff */
[----:B------:R-:W1:Y:S03]  /*46f0*/  @P0 LDC.64 R6, c[0x0][0x380] ;  /* 0x0000e000ff060b82 */ /* 0x000e660000000a00 */
[----:B------:R-:W-:-:S04]  /*4700*/  LOP3.LUT R4, R4, 0x3, RZ, 0xc0, !PT ;  /* 0x0000000304047812 */ /* 0x000fc800078ec0ff */
[----:B------:R-:W-:-:S13]  /*4710*/  ISETP.NE.AND P1, PT, R4, 0x1, PT ;  /* 0x000000010400780c */ /* 0x000fda0003f25270 */
[----:B------:R-:W2:Y:S01]  /*4720*/  @P1 LDC R10, c[0x0][0x38c] ;  /* 0x0000e300ff0a1b82 */ /* 0x000ea20000000800 */
[----:B------:R-:W-:-:S07]  /*4730*/  @P1 IADD3 R11, PT, PT, R12, -R2, RZ ;  /* 0x800000020c0b1210 */ /* 0x000fce0007ffe0ff */
[----:B------:R-:W3:Y:S01]  /*4740*/  @P1 LDC.64 R4, c[0x0][0x380] ;  /* 0x0000e000ff041b82 */ /* 0x000ee20000000a00 */
[C---:B--2---:R-:W-:Y:S01]  /*4750*/  @P1 IMAD R15, R12.reuse, R10, R3 ;  /* 0x0000000a0c0f1224 */ /* 0x044fe200078e0203 */
[----:B------:R-:W-:-:S04]  /*4760*/  @P1 IADD3 R12, PT, PT, R12, 0x2, RZ ;  /* 0x000000020c0c1810 */ /* 0x000fc80007ffe0ff */
[----:B------:R-:W-:Y:S01]  /*4770*/  @P1 IADD3 R21, PT, PT, R15, R10, RZ ;  /* 0x0000000a0f151210 */ /* 0x000fe20007ffe0ff */
[----:B------:R-:W-:-:S04]  /*4780*/  @P1 IMAD.WIDE R10, R11, 0x4, R16 ;  /* 0x000000040b0a1825 */ /* 0x000fc800078e0210 */
[--C-:B---3--:R-:W-:Y:S01]  /*4790*/  @P1 IMAD.WIDE.U32 R8, R15, 0x4, R4.reuse ;  /* 0x000000040f081825 */ /* 0x108fe200078e0004 */
[C---:B------:R-:W-:Y:S01]  /*47a0*/  @P0 IADD3 R15, PT, PT, R12.reuse, -R2, RZ ;  /* 0x800000020c0f0210 */ /* 0x040fe20007ffe0ff */
[----:B------:R-:W2:Y:S02]  /*47b0*/  @P1 LD.E R35, desc[UR36][R10.64+0x4] ;  /* 0x000004240a231980 */ /* 0x000ea4000c101900 */
[----:B------:R-:W-:Y:S02]  /*47c0*/  @P1 IMAD.WIDE.U32 R4, R21, 0x4, R4 ;  /* 0x0000000415041825 */ /* 0x000fe400078e0004 */
[----:B------:R-:W3:Y:S02]  /*47d0*/  @P1 LDG.E R8, desc[UR36][R8.64] ;  /* 0x0000002408081981 */ /* 0x000ee4000c1e1900 */
[----:B0-----:R-:W-:Y:S02]  /*47e0*/  @P0 IMAD R21, R12, R14, R3 ;  /* 0x0000000e0c150224 */ /* 0x001fe400078e0203 */
[----:B------:R-:W3:Y:S01]  /*47f0*/  @P1 LD.E R12, desc[UR36][R10.64] ;  /* 0x000000240a0c1980 */ /* 0x000ee2000c101900 */
[----:B------:R-:W-:-:S03]  /*4800*/  @P0 IMAD.WIDE R14, R15, 0x4, R16 ;  /* 0x000000040f0e0825 */ /* 0x000fc600078e0210 */
[----:B------:R-:W2:Y:S01]  /*4810*/  @P1 LDG.E R4, desc[UR36][R4.64] ;  /* 0x0000002404041981 */ /* 0x000ea2000c1e1900 */
[----:B-1----:R-:W-:-:S03]  /*4820*/  @P0 IMAD.WIDE.U32 R6, R21, 0x4, R6 ;  /* 0x0000000415060825 */ /* 0x002fc600078e0006 */
[----:B------:R-:W4:Y:S04]  /*4830*/  @P0 LD.E R14, desc[UR36][R14.64] ;  /* 0x000000240e0e0980 */ /* 0x000f28000c101900 */
[----:B------:R-:W4:Y:S01]  /*4840*/  @P0 LDG.E R6, desc[UR36][R6.64] ;  /* 0x0000002406060981 */ /* 0x000f22000c1e1900 */
[----:B---3--:R-:W-:-:S04]  /*4850*/  @P1 FFMA R8, R12, R8, R13 ;  /* 0x000000080c081223 */ /* 0x008fc8000000000d */
[----:B--2---:R-:W-:-:S04]  /*4860*/  @P1 FFMA R13, R35, R4, R8 ;  /* 0x00000004230d1223 */ /* 0x004fc80000000008 */
[----:B----4-:R-:W-:-:S07]  /*4870*/  @P0 FFMA R13, R14, R6, R13 ;  /* 0x000000060e0d0223 */ /* 0x010fce000000000d */
.L_x_116:
[----:B------:R-:W-:Y:S05]  /*4880*/  BSYNC.RECONVERGENT B2 ;  /* 0x0000000000027941 */ /* 0x000fea0003800200 */
.L_x_115:
[----:B------:R-:W0:Y:S01]  /*4890*/  LDCU UR4, c[0x0][0x38c] ;  /* 0x00007180ff0477ac */ /* 0x000e220008000800 */
[C---:B------:R-:W-:Y:S02]  /*48a0*/  IADD3 R5, PT, PT, R3.reuse, -R2, RZ ;  /* 0x8000000203057210 */ /* 0x040fe40007ffe0ff */
[----:B------:R-:W-:-:S03]  /*48b0*/  IADD3 R3, PT, PT, R3, 0x1, RZ ;  /* 0x0000000103037810 */ /* 0x000fc60007ffe0ff */
[----:B------:R-:W-:-:S05]  /*48c0*/  IMAD.WIDE.U32 R4, R5, 0x4, R28 ;  /* 0x0000000405047825 */ /* 0x000fca00078e001c */
[----:B------:R1:W-:Y:S01]  /*48d0*/  ST.E desc[UR36][R4.64], R13 ;  /* 0x0000000d04007985 */ /* 0x0003e2000c101924 */
[----:B0-----:R-:W-:-:S13]  /*48e0*/  ISETP.NE.AND P1, PT, R3, UR4, PT ;  /* 0x0000000403007c0c */ /* 0x001fda000bf25270 */
[----:B-1----:R-:W-:Y:S05]  /*48f0*/  @P1 BRA `(.L_x_119) ;  /* 0xfffffff800001947 */ /* 0x002fea000383ffff */
[----:B------:R-:W-:Y:S05]  /*4900*/  BSYNC.RECONVERGENT B1 ;  /* 0x0000000000017941 */ /* 0x000fea0003800200 */
.L_x_111:
[----:B------:R-:W-:Y:S05]  /*4910*/  BRA `(.L_x_120) ;  /* 0x0000000000bc7947 */ /* 0x000fea0003800000 */
.L_x_110:
[----:B------:R-:W-:Y:S01]  /*4920*/  IADD3 R0, PT, PT, -R2, UR39, RZ ;  /* 0x0000002702007c10 */ /* 0x000fe2000fffe1ff */
[----:B------:R-:W-:Y:S01]  /*4930*/  BSSY.RECONVERGENT B1, `(.L_x_121) ;  /* 0x0000016000017945 */ /* 0x000fe20003800200 */
[----:B------:R-:W-:Y:S02]  /*4940*/  LOP3.LUT P1, RZ, R24, 0x7, RZ, 0xc0, !PT ;  /* 0x0000000718ff7812 */ /* 0x000fe4000782c0ff */
[----:B------:R-:W-:Y:S02]  /*4950*/  ISETP.GE.U32.AND P0, PT, R0, 0x7, PT ;  /* 0x000000070000780c */ /* 0x000fe40003f06070 */
[----:B------:R-:W-:-:S11]  /*4960*/  MOV R3, R2 ;  /* 0x0000000200037202 */ /* 0x000fd60000000f00 */
[----:B------:R-:W-:Y:S05]  /*4970*/  @!P0 BRA `(.L_x_122) ;  /* 0x0000000000448947 */ /* 0x000fea0003800000 */
[----:B------:R-:W-:Y:S01]  /*4980*/  LOP3.LUT R7, R24, 0xfffffff8, RZ, 0xc0, !PT ;  /* 0xfffffff818077812 */ /* 0x000fe200078ec0ff */
[----:B------:R-:W-:Y:S01]  /*4990*/  IMAD.MOV.U32 R0, RZ, RZ, RZ ;  /* 0x000000ffff007224 */ /* 0x000fe200078e00ff */
[----:B------:R-:W-:-:S07]  /*49a0*/  MOV R3, R2 ;  /* 0x0000000200037202 */ /* 0x000fce0000000f00 */
.L_x_123:
[C---:B0-----:R-:W-:Y:S02]  /*49b0*/  IADD3 R5, PT, PT, R3.reuse, -R2, RZ ;  /* 0x8000000203057210 */ /* 0x041fe40007ffe0ff */
[----:B------:R-:W-:Y:S02]  /*49c0*/  IADD3 R0, PT, PT, R0, 0x8, RZ ;  /* 0x0000000800007810 */ /* 0x000fe40007ffe0ff */
[----:B------:R-:W-:Y:S01]  /*49d0*/  IADD3 R3, PT, PT, R3, 0x8, RZ ;  /* 0x0000000803037810 */ /* 0x000fe20007ffe0ff */
[----:B------:R-:W-:Y:S01]  /*49e0*/  IMAD.WIDE.U32 R4, R5, 0x4, R28 ;  /* 0x0000000405047825 */ /* 0x000fe200078e001c */
[----:B------:R-:W-:-:S04]  /*49f0*/  ISETP.NE.AND P0, PT, R0, R7, PT ;  /* 0x000000070000720c */ /* 0x000fc80003f05270 */
[----:B------:R0:W-:Y:S04]  /*4a00*/  ST.E desc[UR36][R4.64], RZ ;  /* 0x000000ff04007985 */ /* 0x0001e8000c101924 */
[----:B------:R0:W-:Y:S04]  /*4a10*/  ST.E desc[UR36][R4.64+0x4], RZ ;  /* 0x000004ff04007985 */ /* 0x0001e8000c101924 */
[----:B------:R0:W-:Y:S04]  /*4a20*/  ST.E desc[UR36][R4.64+0x8], RZ ;  /* 0x000008ff04007985 */ /* 0x0001e8000c101924 */
[----:B------:R0:W-:Y:S04]  /*4a30*/  ST.E desc[UR36][R4.64+0xc], RZ ;  /* 0x00000cff04007985 */ /* 0x0001e8000c101924 */
[----:B------:R0:W-:Y:S04]  /*4a40*/  ST.E desc[UR36][R4.64+0x10], RZ ;  /* 0x000010ff04007985 */ /* 0x0001e8000c101924 */
[----:B------:R0:W-:Y:S04]  /*4a50*/  ST.E desc[UR36][R4.64+0x14], RZ ;  /* 0x000014ff04007985 */ /* 0x0001e8000c101924 */
[----:B------:R0:W-:Y:S04]  /*4a60*/  ST.E desc[UR36][R4.64+0x18], RZ ;  /* 0x000018ff04007985 */ /* 0x0001e8000c101924 */
[----:B------:R0:W-:Y:S01]  /*4a70*/  ST.E desc[UR36][R4.64+0x1c], RZ ;  /* 0x00001cff04007985 */ /* 0x0001e2000c101924 */
[----:B------:R-:W-:Y:S05]  /*4a80*/  @P0 BRA `(.L_x_123) ;  /* 0xfffffffc00c80947 */ /* 0x000fea000383ffff */
.L_x_122:
[----:B------:R-:W-:Y:S05]  /*4a90*/  BSYNC.RECONVERGENT B1 ;  /* 0x0000000000017941 */ /* 0x000fea0003800200 */
.L_x_121:
[----:B------:R-:W-:Y:S05]  /*4aa0*/  @!P1 BRA `(.L_x_120) ;  /* 0x0000000000589947 */ /* 0x000fea0003800000 */
[----:B------:R-:W-:Y:S02]  /*4ab0*/  ISETP.GE.U32.AND P0, PT, R32, 0x3, PT ;  /* 0x000000032000780c */ /* 0x000fe40003f06070 */
[----:B------:R-:W-:-:S11]  /*4ac0*/  LOP3.LUT P1, RZ, R6, 0x3, RZ, 0xc0, !PT ;  /* 0x0000000306ff7812 */ /* 0x000fd6000782c0ff */
[C---:B0-----:R-:W-:Y:S02]  /*4ad0*/  @P0 IADD3 R5, PT, PT, R3.reuse, -R2, RZ ;  /* 0x8000000203050210 */ /* 0x041fe40007ffe0ff */
[----:B------:R-:W-:-:S03]  /*4ae0*/  @P0 IADD3 R3, PT, PT, R3, 0x4, RZ ;  /* 0x0000000403030810 */ /* 0x000fc60007ffe0ff */
[----:B------:R-:W-:-:S05]  /*4af0*/  @P0 IMAD.WIDE R4, R5, 0x4, R28 ;  /* 0x0000000405040825 */ /* 0x000fca00078e021c */
[----:B------:R1:W-:Y:S04]  /*4b00*/  @P0 ST.E desc[UR36][R4.64], RZ ;  /* 0x000000ff04000985 */ /* 0x0003e8000c101924 */
[----:B------:R1:W-:Y:S04]  /*4b10*/  @P0 ST.E desc[UR36][R4.64+0x4], RZ ;  /* 0x000004ff04000985 */ /* 0x0003e8000c101924 */
[----:B------:R1:W-:Y:S04]  /*4b20*/  @P0 ST.E desc[UR36][R4.64+0x8], RZ ;  /* 0x000008ff04000985 */ /* 0x0003e8000c101924 */
[----:B------:R1:W-:Y:S01]  /*4b30*/  @P0 ST.E desc[UR36][R4.64+0xc], RZ ;  /* 0x00000cff04000985 */ /* 0x0003e2000c101924 */
[----:B------:R-:W-:Y:S05]  /*4b40*/  @!P1 BRA `(.L_x_120) ;  /* 0x0000000000309947 */ /* 0x000fea0003800000 */
[----:B------:R-:W-:-:S04]  /*4b50*/  LOP3.LUT R0, R31, 0x3, RZ, 0xc0, !PT ;  /* 0x000000031f007812 */ /* 0x000fc800078ec0ff */
[----:B------:R-:W-:Y:S02]  /*4b60*/  ISETP.NE.AND P0, PT, R0, 0x1, PT ;  /* 0x000000010000780c */ /* 0x000fe40003f05270 */
[----:B------:R-:W-:-:S04]  /*4b70*/  LOP3.LUT R0, R31, 0x1, RZ, 0xc0, !PT ;  /* 0x000000011f007812 */ /* 0x000fc800078ec0ff */
[----:B------:R-:W-:-:S07]  /*4b80*/  ISETP.NE.U32.AND P1, PT, R0, 0x1, PT ;  /* 0x000000010000780c */ /* 0x000fce0003f25070 */
[C---:B------:R-:W-:Y:S02]  /*4b90*/  @P0 IADD3 R7, PT, PT, R3.reuse, -R2, RZ ;  /* 0x8000000203070210 */ /* 0x040fe40007ffe0ff */
[----:B------:R-:W-:-:S03]  /*4ba0*/  @P0 IADD3 R3, PT, PT, R3, 0x2, RZ ;  /* 0x0000000203030810 */ /* 0x000fc60007ffe0ff */
[----:B------:R-:W-:Y:S01]  /*4bb0*/  @P0 IMAD.WIDE R6, R7, 0x4, R28 ;  /* 0x0000000407060825 */ /* 0x000fe200078e021c */
[----:B-1----:R-:W-:-:S04]  /*4bc0*/  @!P1 IADD3 R5, PT, PT, R3, -R2, RZ ;  /* 0x8000000203059210 */ /* 0x002fc80007ffe0ff */
[----:B------:R2:W-:Y:S01]  /*4bd0*/  @P0 ST.E desc[UR36][R6.64], RZ ;  /* 0x000000ff06000985 */ /* 0x0005e2000c101924 */
[----:B------:R-:W-:-:S03]  /*4be0*/  @!P1 IMAD.WIDE R4, R5, 0x4, R28 ;  /* 0x0000000405049825 */ /* 0x000fc600078e021c */
[----:B------:R2:W-:Y:S04]  /*4bf0*/  @P0 ST.E desc[UR36][R6.64+0x4], RZ ;  /* 0x000004ff06000985 */ /* 0x0005e8000c101924 */
[----:B------:R2:W-:Y:S02]  /*4c00*/  @!P1 ST.E desc[UR36][R4.64], RZ ;  /* 0x000000ff04009985 */ /* 0x0005e4000c101924 */
.L_x_120:
[----:B------:R-:W-:Y:S05]  /*4c10*/  BSYNC.RECONVERGENT B0 ;  /* 0x0000000000007941 */ /* 0x000fea0003800200 */
.L_x_109:
[----:B--2---:R-:W-:Y:S01]  /*4c20*/  MOV R6, 0x0 ;  /* 0x0000000000067802 */ /* 0x004fe20000000f00 */
[----:B------:R-:W2:Y:S01]  /*4c30*/  LDCU UR4, c[0x0][0x388] ;  /* 0x00007100ff0477ac */ /* 0x000ea20008000800 */
[----:B01----:R-:W-:-:S04]  /*4c40*/  IMAD R4, R24, R27, RZ ;  /* 0x0000001b18047224 */ /* 0x003fc800078e02ff */
[----:B------:R-:W0:Y:S01]  /*4c50*/  LDC.64 R6, c[0x4][R6] ;  /* 0x0100000006067b82 */ /* 0x000e220000000a00 */
[----:B------:R-:W-:Y:S01]  /*4c60*/  IMAD.WIDE R4, R4, 0x4, RZ ;  /* 0x0000000404047825 */ /* 0x000fe200078e02ff */
[----:B--2---:R-:W-:-:S04]  /*4c70*/  ISETP.GE.AND P0, PT, R2, UR4, PT ;  /* 0x0000000402007c0c */ /* 0x004fc8000bf06270 */
[----:B------:R-:W-:-:S09]  /*4c80*/  P2R R25, PR, RZ, 0x1 ;  /* 0x00000001ff197803 */ /* 0x000fd20000000000 */
[----:B------:R-:W-:-:S07]  /*4c90*/  LEPC R20, `(.L_x_124) ;  /* 0x000000001014794e */ /* 0x000fce0000000000 */
[----:B0-----:R-:W-:Y:S05]  /*4ca0*/  CALL.ABS.NOINC R6 ;  /* 0x0000000006007343 */ /* 0x001fea0003c00000 */
.L_x_124:
[----:B------:R-:W-:Y:S01]  /*4cb0*/  ISETP.NE.AND P6, PT, R25, RZ, PT ;  /* 0x000000ff1900720c */ /* 0x000fe20003fc5270 */
[----:B------:R-:W-:Y:S01]  /*4cc0*/  BSSY.RECONVERGENT B0, `(.L_x_125) ;  /* 0x00000d4000007945 */ /* 0x000fe20003800200 */
[----:B------:R-:W-:Y:S01]  /*4cd0*/  IMAD.MOV.U32 R26, RZ, RZ, R4 ;  /* 0x000000ffff1a7224 */ /* 0x000fe200078e0004 */
[----:B------:R-:W-:-:S10]  /*4ce0*/  MOV R27, R5 ;  /* 0x00000005001b7202 */ /* 0x000fd40000000f00 */
[----:B------:R-:W-:Y:S05]  /*4cf0*/  @P6 BRA `(.L_x_126) ;  /* 0x0000000c00406947 */ /* 0x000fea0003800000 */
[----:B------:R-:W-:Y:S02]  /*4d00*/  LOP3.LUT R0, R24, 0xfffffff8, RZ, 0xc0, !PT ;  /* 0xfffffff818007812 */ /* 0x000fe400078ec0ff */
[----:B------:R-:W-:-:S07]  /*4d10*/  MOV R3, R2 ;  /* 0x0000000200037202 */ /* 0x000fce0000000f00 */
.L_x_136:
[----:B0-----:R-:W0:Y:S01]  /*4d20*/  LDCU.64 UR4, c[0x0][0x388] ;  /* 0x00007100ff0477ac */ /* 0x001e220008000a00 */
[----:B------:R-:W-:Y:S01]  /*4d30*/  IADD3 R4, PT, PT, -R2, UR39, RZ ;  /* 0x0000002702047c10 */ /* 0x000fe2000fffe1ff */
[----:B------:R-:W-:Y:S01]  /*4d40*/  BSSY.RECONVERGENT B1, `(.L_x_127) ;  /* 0x000005d000017945 */ /* 0x000fe20003800200 */
[-C--:B------:R-:W-:Y:S02]  /*4d50*/  IADD3 R5, PT, PT, R3, -R2.reuse, RZ ;  /* 0x8000000203057210 */ /* 0x080fe40007ffe0ff */
[----:B------:R-:W-:Y:S02]  /*4d60*/  ISETP.GE.U32.AND P2, PT, R4, 0x7, PT ;  /* 0x000000070400780c */ /* 0x000fe40003f46070 */
[C---:B------:R-:W-:Y:S01]  /*4d70*/  LOP3.LUT P1, RZ, R24.reuse, 0x7, RZ, 0xc0, !PT ;  /* 0x0000000718ff7812 */ /* 0x040fe2000782c0ff */
[----:B-1----:R-:W-:Y:S01]  /*4d80*/  IMAD R13, R24, R5, RZ ;  /* 0x00000005180d7224 */ /* 0x002fe200078e02ff */
[----:B------:R-:W-:Y:S01]  /*4d90*/  MOV R15, R2 ;  /* 0x00000002000f7202 */ /* 0x000fe20000000f00 */
[----:B------:R-:W-:-:S04]  /*4da0*/  IMAD.WIDE.U32 R4, R5, 0x4, R16 ;  /* 0x0000000405047825 */ /* 0x000fc800078e0010 */
[C---:B0-----:R-:W-:Y:S01]  /*4db0*/  IMAD R12, R3.reuse, UR5, RZ ;  /* 0x00000005030c7c24 */ /* 0x041fe2000f8e02ff */
[----:B------:R-:W-:-:S04]  /*4dc0*/  IADD3 R3, PT, PT, R3, 0x1, RZ ;  /* 0x0000000103037810 */ /* 0x000fc80007ffe0ff */
[----:B------:R-:W-:Y:S01]  /*4dd0*/  ISETP.NE.AND P0, PT, R3, UR4, PT ;  /* 0x0000000403007c0c */ /* 0x000fe2000bf05270 */
[----:B--2---:R-:W-:-:S12]  /*4de0*/  @!P2 BRA `(.L_x_128) ;  /* 0x000000040048a947 */ /* 0x004fd80003800000 */
[----:B------:R-:W-:Y:S01]  /*4df0*/  HFMA2 R25, -RZ, RZ, 0, 0 ;  /* 0x00000000ff197431 */ /* 0x000fe200000001ff */
[----:B------:R-:W-:-:S07]  /*4e00*/  MOV R15, R2 ;  /* 0x00000002000f7202 */ /* 0x000fce0000000f00 */
.L_x_129:
[----:B--2---:R-:W-:Y:S01]  /*4e10*/  IADD3 R9, PT, PT, R15, -R2, RZ ;  /* 0x800000020f097210 */ /* 0x004fe20007ffe0ff */
[----:B------:R-:W2:Y:S01]  /*4e20*/  LD.E R8, desc[UR36][R4.64] ;  /* 0x0000002404087980 */ /* 0x000ea2000c101900 */
[----:B------:R-:W0:Y:S01]  /*4e30*/  LDC.64 R6, c[0x0][0x380] ;  /* 0x0000e000ff067b82 */ /* 0x000e220000000a00 */
[----:B------:R-:W-:Y:S01]  /*4e40*/  IMAD.IADD R35, R12, 0x1, R15 ;  /* 0x000000010c237824 */ /* 0x000fe200078e020f */
[----:B------:R-:W1:Y:S01]  /*4e50*/  LDCU.64 UR4, c[0x0][0x380] ;  /* 0x00007000ff0477ac */ /* 0x000e620008000a00 */
[----:B------:R-:W-:-:S05]  /*4e60*/  IMAD.WIDE.U32 R10, R9, 0x4, R28 ;  /* 0x00000004090a7825 */ /* 0x000fca00078e001c */
[----:B------:R-:W2:Y:S01]  /*4e70*/  LD.E R21, desc[UR36][R10.64] ;  /* 0x000000240a157980 */ /* 0x000ea2000c101900 */
[----:B------:R-:W-:Y:S01]  /*4e80*/  IADD3 R9, PT, PT, R13, R9, RZ ;  /* 0x000000090d097210 */ /* 0x000fe20007ffe0ff */
[----:B--2---:R-:W-:-:S04]  /*4e90*/  FMUL R33, R8, R21 ;  /* 0x0000001508217220 */ /* 0x004fc80000400000 */
[----:B------:R-:W-:-:S04]  /*4ea0*/  IMAD.WIDE R8, R9, 0x4, R26 ;  /* 0x0000000409087825 */ /* 0x000fc800078e021a */
[----:B0-----:R-:W-:Y:S01]  /*4eb0*/  IMAD.WIDE.U32 R20, R35, 0x4, R6 ;  /* 0x0000000423147825 */ /* 0x001fe200078e0006 */
[----:B------:R-:W-:Y:S04]  /*4ec0*/  ST.E desc[UR36][R8.64], R33 ;  /* 0x0000002108007985 */ /* 0x000fe8000c101924 */
[----:B------:R-:W2:Y:S01]  /*4ed0*/  LDG.E R6, desc[UR36][R20.64] ;  /* 0x0000002414067981 */ /* 0x000ea2000c1e1900 */
[----:B------:R-:W-:-:S04]  /*4ee0*/  FADD R7, R33, R33 ;  /* 0x0000002121077221 */ /* 0x000fc80000000000 */
[----:B--2---:R-:W-:-:S05]  /*4ef0*/  FADD R35, R6, -R7 ;  /* 0x8000000706237221 */ /* 0x004fca0000000000 */
[----:B------:R0:W-:Y:S04]  /*4f00*/  STG.E desc[UR36][R20.64], R35 ;  /* 0x0000002314007986 */ /* 0x0001e8000c101924 */
[----:B------:R-:W2:Y:S04]  /*4f10*/  LD.E R14, desc[UR36][R4.64] ;  /* 0x00000024040e7980 */ /* 0x000ea8000c101900 */
[----:B------:R-:W2:Y:S01]  /*4f20*/  LD.E R37, desc[UR36][R10.64+0x4] ;  /* 0x000004240a257980 */ /* 0x000ea2000c101900 */
[----:B------:R-:W-:-:S04]  /*4f30*/  IADD3 R7, P2, PT, R12, R15, RZ ;  /* 0x0000000f0c077210 */ /* 0x000fc80007f5e0ff */
[----:B------:R-:W-:Y:S02]  /*4f40*/  IADD3.X R34, PT, PT, RZ, RZ, RZ, P2, !PT ;  /* 0x000000ffff227210 */ /* 0x000fe400017fe4ff */
[----:B-1----:R-:W-:-:S04]  /*4f50*/  LEA R6, P2, R7, UR4, 0x2 ;  /* 0x0000000407067c11 */ /* 0x002fc8000f8410ff */
[----:B------:R-:W-:Y:S01]  /*4f60*/  LEA.HI.X R7, R7, UR5, R34, 0x2, P2 ;  /* 0x0000000507077c11 */ /* 0x000fe200090f1422 */
[----:B--2---:R-:W-:-:S05]  /*4f70*/  FMUL R37, R14, R37 ;  /* 0x000000250e257220 */ /* 0x004fca0000400000 */
[----:B------:R1:W-:Y:S04]  /*4f80*/  ST.E desc[UR36][R8.64+0x4], R37 ;  /* 0x0000042508007985 */ /* 0x0003e8000c101924 */
[----:B------:R-:W2:Y:S01]  /*4f90*/  LDG.E R14, desc[UR36][R6.64+0x4] ;  /* 0x00000424060e7981 */ /* 0x000ea2000c1e1900 */
[----:B0-----:R-:W-:-:S04]  /*4fa0*/  FADD R21, R37, R37 ;  /* 0x0000002525157221 */ /* 0x001fc80000000000 */
[----:B--2---:R-:W-:-:S05]  /*4fb0*/  FADD R21, R14, -R21 ;  /* 0x800000150e157221 */ /* 0x004fca0000000000 */
[----:B------:R0:W-:Y:S04]  /*4fc0*/  STG.E desc[UR36][R6.64+0x4], R21 ;  /* 0x0000041506007986 */ /* 0x0001e8000c101924 */
[----:B------:R-:W2:Y:S04]  /*4fd0*/  LD.E R14, desc[UR36][R4.64] ;  /* 0x00000024040e7980 */ /* 0x000ea8000c101900 */
[----:B------:R-:W2:Y:S02]  /*4fe0*/  LD.E R33, desc[UR36][R10.64+0x8] ;  /* 0x000008240a217980 */ /* 0x000ea4000c101900 */
[----:B--2---:R-:W-:-:S05]  /*4ff0*/  FMUL R33, R14, R33 ;  /* 0x000000210e217220 */ /* 0x004fca0000400000 */
[----:B------:R2:W-:Y:S04]  /*5000*/  ST.E desc[UR36][R8.64+0x8], R33 ;  /* 0x0000082108007985 */ /* 0x0005e8000c101924 */
[----:B------:R-:W3:Y:S01]  /*5010*/  LDG.E R14, desc[UR36][R6.64+0x8] ;  /* 0x00000824060e7981 */ /* 0x000ee2000c1e1900 */
[----:B------:R-:W-:-:S04]  /*5020*/  FADD R35, R33, R33 ;  /* 0x0000002121237221 */ /* 0x000fc80000000000 */
[----:B---3--:R-:W-:-:S05]  /*5030*/  FADD R35, R14, -R35 ;  /* 0x800000230e237221 */ /* 0x008fca0000000000 */
[----:B------:R3:W-:Y:S04]  /*5040*/  STG.E desc[UR36][R6.64+0x8], R35 ;  /* 0x0000082306007986 */ /* 0x0007e8000c101924 */
[----:B------:R-:W4:Y:S04]  /*5050*/  LD.E R14, desc[UR36][R4.64] ;  /* 0x00000024040e7980 */ /* 0x000f28000c101900 */
[----:B-1----:R-:W4:Y:S02]  /*5060*/  LD.E R37, desc[UR36][R10.64+0xc] ;  /* 0x00000c240a257980 */ /* 0x002f24000c101900 */
[----:B----4-:R-:W-:-:S05]  /*5070*/  FMUL R37, R14, R37 ;  /* 0x000000250e257220 */ /* 0x010fca0000400000 */
[----:B------:R1:W-:Y:S04]  /*5080*/  ST.E desc[UR36][R8.64+0xc], R37 ;  /* 0x00000c2508007985 */ /* 0x0003e8000c101924 */
[----:B------:R-:W4:Y:S01]  /*5090*/  LDG.E R14, desc[UR36][R6.64+0xc] ;  /* 0x00000c24060e7981 */ /* 0x000f22000c1e1900 */
[----:B0-----:R-:W-:-:S04]  /*50a0*/  FADD R21, R37, R37 ;  /* 0x0000002525157221 */ /* 0x001fc80000000000 */
[----:B----4-:R-:W-:-:S05]  /*50b0*/  FADD R21, R14, -R21 ;  /* 0x800000150e157221 */ /* 0x010fca0000000000 */
[----:B------:R0:W-:Y:S04]  /*50c0*/  STG.E desc[UR36][R6.64+0xc], R21 ;  /* 0x00000c1506007986 */ /* 0x0001e8000c101924 */
[----:B------:R-:W4:Y:S04]  /*50d0*/  LD.E R14, desc[UR36][R4.64] ;  /* 0x00000024040e7980 */ /* 0x000f28000c101900 */
[----:B--2---:R-:W4:Y:S02]  /*50e0*/  LD.E R33, desc[UR36][R10.64+0x10] ;  /* 0x000010240a217980 */ /* 0x004f24000c101900 */
[----:B----4-:R-:W-:-:S05]  /*50f0*/  FMUL R33, R14, R33 ;  /* 0x000000210e217220 */ /* 0x010fca0000400000 */
[----:B------:R2:W-:Y:S04]  /*5100*/  ST.E desc[UR36][R8.64+0x10], R33 ;  /* 0x0000102108007985 */ /* 0x0005e8000c101924 */
[----:B------:R-:W4:Y:S01]  /*5110*/  LDG.E R14, desc[UR36][R6.64+0x10] ;  /* 0x00001024060e7981 */ /* 0x000f22000c1e1900 */
[----:B---3--:R-:W-:-:S04]  /*5120*/  FADD R35, R33, R33 ;  /* 0x0000002121237221 */ /* 0x008fc80000000000 */
[----:B----4-:R-:W-:-:S05]  /*5130*/  FADD R35, R14, -R35 ;  /* 0x800000230e237221 */ /* 0x010fca0000000000 */
        /* <DEDUP_REMOVED lines=17> */
[----:B-1----:R-:W3:Y:S04]  /*5250*/  LD.E R37, desc[UR36][R10.64+0x1c] ;  /* 0x00001c240a257980 */ /* 0x002ee8000c101900 */
[----:B------:R-:W3:Y:S02]  /*5260*/  LD.E R14, desc[UR36][R4.64] ;  /* 0x00000024040e7980 */ /* 0x000ee4000c101900 */
[----:B---3--:R-:W-:-:S05]  /*5270*/  FMUL R37, R14, R37 ;  /* 0x000000250e257220 */ /* 0x008fca0000400000 */
[----:B------:R2:W-:Y:S04]  /*5280*/  ST.E desc[UR36][R8.64+0x1c], R37 ;  /* 0x00001c2508007985 */ /* 0x0005e8000c101924 */
[----:B------:R-:W3:Y:S01]  /*5290*/  LDG.E R14, desc[UR36][R6.64+0x1c] ;  /* 0x00001c24060e7981 */ /* 0x000ee2000c1e1900 */
[----:B0-----:R-:W-:Y:S01]  /*52a0*/  FADD R21, R37, R37 ;  /* 0x0000002525157221 */ /* 0x001fe20000000000 */
[----:B------:R-:W-:-:S04]  /*52b0*/  IADD3 R25, PT, PT, R25, 0x8, RZ ;  /* 0x0000000819197810 */ /* 0x000fc80007ffe0ff */
[----:B------:R-:W-:Y:S02]  /*52c0*/  ISETP.NE.AND P2, PT, R25, R0, PT ;  /* 0x000000001900720c */ /* 0x000fe40003f45270 */
[----:B------:R-:W-:Y:S01]  /*52d0*/  IADD3 R15, PT, PT, R15, 0x8, RZ ;  /* 0x000000080f0f7810 */ /* 0x000fe20007ffe0ff */
[----:B---3--:R-:W-:-:S05]  /*52e0*/  FADD R21, R14, -R21 ;  /* 0x800000150e157221 */ /* 0x008fca0000000000 */
[----:B------:R2:W-:Y:S05]  /*52f0*/  STG.E desc[UR36][R6.64+0x1c], R21 ;  /* 0x00001c1506007986 */ /* 0x0005ea000c101924 */
[----:B------:R-:W-:Y:S05]  /*5300*/  @P2 BRA `(.L_x_129) ;  /* 0xfffffff800c02947 */ /* 0x000fea000383ffff */
.L_x_128:
[----:B------:R-:W-:Y:S05]  /*5310*/  BSYNC.RECONVERGENT B1 ;  /* 0x0000000000017941 */ /* 0x000fea0003800200 */
.L_x_127:
[----:B------:R-:W-:Y:S04]  /*5320*/  BSSY.RECONVERGENT B1, `(.L_x_130) ;  /* 0x000006c000017945 */ /* 0x000fe80003800200 */
[----:B------:R-:W-:Y:S05]  /*5330*/  @!P1 BRA `(.L_x_131) ;  /* 0x0000000400a89947 */ /* 0x000fea0003800000 */
[----:B------:R-:W-:Y:S01]  /*5340*/  ISETP.GE.U32.AND P2, PT, R32, 0x3, PT ;  /* 0x000000032000780c */ /* 0x000fe20003f46070 */
[----:B------:R-:W-:Y:S01]  /*5350*/  BSSY.RECONVERGENT B2, `(.L_x_132) ;  /* 0x0000033000027945 */ /* 0x000fe20003800200 */
[----:B--2---:R-:W-:-:S04]  /*5360*/  IADD3 R7, PT, PT, RZ, -R19, RZ ;  /* 0x80000013ff077210 */ /* 0x004fc80007ffe0ff */
[----:B------:R-:W-:-:S04]  /*5370*/  PRMT R7, R7, 0x7710, RZ ;  /* 0x0000771007077816 */ /* 0x000fc800000000ff */
[----:B------:R-:W-:-:S04]  /*5380*/  IADD3 R7, PT, PT, R30, R7, RZ ;  /* 0x000000071e077210 */ /* 0x000fc80007ffe0ff */
[----:B------:R-:W-:Y:S01]  /*5390*/  LOP3.LUT P1, RZ, R7, 0x3, RZ, 0xc0, !PT ;  /* 0x0000000307ff7812 */ /* 0x000fe2000782c0ff */
[----:B------:R-:W-:-:S12]  /*53a0*/  @!P2 BRA `(.L_x_133) ;  /* 0x0000000000b4a947 */ /* 0x000fd80003800000 */
[----:B------:R-:W-:Y:S01]  /*53b0*/  IADD3 R11, PT, PT, R15, -R2, RZ ;  /* 0x800000020f0b7210 */ /* 0x000fe20007ffe0ff */
[----:B------:R-:W2:Y:S01]  /*53c0*/  LD.E R10, desc[UR36][R4.64] ;  /* 0x00000024040a7980 */ /* 0x000ea2000c101900 */
[----:B------:R-:W0:Y:S01]  /*53d0*/  LDC.64 R8, c[0x0][0x380] ;  /* 0x0000e000ff087b82 */ /* 0x000e220000000a00 */
[----:B------:R-:W-:Y:S01]  /*53e0*/  IADD3 R33, PT, PT, R12, R15, RZ ;  /* 0x0000000f0c217210 */ /* 0x000fe20007ffe0ff */
[----:B------:R-:W1:Y:S01]  /*53f0*/  LDCU.64 UR4, c[0x0][0x380] ;  /* 0x00007000ff0477ac */ /* 0x000e620008000a00 */
[----:B------:R-:W-:-:S05]  /*5400*/  IMAD.WIDE R6, R11, 0x4, R28 ;  /* 0x000000040b067825 */ /* 0x000fca00078e021c */
        /* <DEDUP_REMOVED lines=30> */
[----:B-1----:R-:W3:Y:S04]  /*55f0*/  LD.E R35, desc[UR36][R6.64+0xc] ;  /* 0x00000c2406237980 */ /* 0x002ee8000c101900 */
[----:B------:R-:W3:Y:S02]  /*5600*/  LD.E R14, desc[UR36][R4.64] ;  /* 0x00000024040e7980 */ /* 0x000ee4000c101900 */
[----:B---3--:R-:W-:-:S05]  /*5610*/  FMUL R35, R14, R35 ;  /* 0x000000230e237220 */ /* 0x008fca0000400000 */
[----:B------:R2:W-:Y:S04]  /*5620*/  ST.E desc[UR36][R10.64+0xc], R35 ;  /* 0x00000c230a007985 */ /* 0x0005e8000c101924 */
[----:B------:R-:W3:Y:S01]  /*5630*/  LDG.E R14, desc[UR36][R8.64+0xc] ;  /* 0x00000c24080e7981 */ /* 0x000ee2000c1e1900 */
[----:B0-----:R-:W-:Y:S01]  /*5640*/  FADD R21, R35, R35 ;  /* 0x0000002323157221 */ /* 0x001fe20000000000 */
[----:B------:R-:W-:-:S03]  /*5650*/  VIADD R15, R15, 0x4 ;  /* 0x000000040f0f7836 */ /* 0x000fc60000000000 */
[----:B---3--:R-:W-:-:S05]  /*5660*/  FADD R21, R14, -R21 ;  /* 0x800000150e157221 */ /* 0x008fca0000000000 */
[----:B------:R2:W-:Y:S02]  /*5670*/  STG.E desc[UR36][R8.64+0xc], R21 ;  /* 0x00000c1508007986 */ /* 0x0005e4000c101924 */
.L_x_133:
[----:B------:R-:W-:Y:S05]  /*5680*/  BSYNC.RECONVERGENT B2 ;  /* 0x0000000000027941 */ /* 0x000fea0003800200 */
.L_x_132:
[----:B------:R-:W-:Y:S05]  /*5690*/  @!P1 BRA `(.L_x_131) ;  /* 0x0000000000d09947 */ /* 0x000fea0003800000 */
[C---:B------:R-:W-:Y:S01]  /*56a0*/  LOP3.LUT R6, R31.reuse, 0x3, RZ, 0xc0, !PT ;  /* 0x000000031f067812 */ /* 0x040fe200078ec0ff */
[----:B------:R-:W-:Y:S01]  /*56b0*/  BSSY.RECONVERGENT B2, `(.L_x_134) ;  /* 0x0000022000027945 */ /* 0x000fe20003800200 */
[----:B------:R-:W-:Y:S02]  /*56c0*/  LOP3.LUT R7, R31, 0x1, RZ, 0xc0, !PT ;  /* 0x000000011f077812 */ /* 0x000fe400078ec0ff */
[----:B------:R-:W-:Y:S02]  /*56d0*/  ISETP.NE.AND P1, PT, R6, 0x1, PT ;  /* 0x000000010600780c */ /* 0x000fe40003f25270 */
[----:B------:R-:W-:-:S11]  /*56e0*/  ISETP.NE.U32.AND P2, PT, R7, 0x1, PT ;  /* 0x000000010700780c */ /* 0x000fd60003f45070 */
[----:B------:R-:W-:Y:S05]  /*56f0*/  @!P1 BRA `(.L_x_135) ;  /* 0x0000000000749947 */ /* 0x000fea0003800000 */
[----:B------:R-:W-:Y:S01]  /*5700*/  IADD3 R14, PT, PT, R15, -R2, RZ ;  /* 0x800000020f0e7210 */ /* 0x000fe20007ffe0ff */
[----:B------:R-:W3:Y:S01]  /*5710*/  LD.E R6, desc[UR36][R4.64] ;  /* 0x0000002404067980 */ /* 0x000ee2000c101900 */
[----:B--2---:R-:W0:Y:S01]  /*5720*/  LDC.64 R10, c[0x0][0x380] ;  /* 0x0000e000ff0a7b82 */ /* 0x004e220000000a00 */
[----:B------:R-:W-:Y:S01]  /*5730*/  IADD3 R33, PT, PT, R12, R15, RZ ;  /* 0x0000000f0c217210 */ /* 0x000fe20007ffe0ff */
[----:B------:R-:W1:Y:S01]  /*5740*/  LDCU.64 UR4, c[0x0][0x380] ;  /* 0x00007000ff0477ac */ /* 0x000e620008000a00 */
[----:B------:R-:W-:-:S05]  /*5750*/  IMAD.WIDE R8, R14, 0x4, R28 ;  /* 0x000000040e087825 */ /* 0x000fca00078e021c */
[----:B------:R-:W3:Y:S01]  /*5760*/  LD.E R7, desc[UR36][R8.64] ;  /* 0x0000002408077980 */ /* 0x000ee2000c101900 */
[----:B------:R-:W-:Y:S01]  /*5770*/  IADD3 R21, PT, PT, R13, R14, RZ ;  /* 0x0000000e0d157210 */ /* 0x000fe20007ffe0ff */
[----:B0-----:R-:W-:-:S04]  /*5780*/  IMAD.WIDE.U32 R10, R33, 0x4, R10 ;  /* 0x00000004210a7825 */ /* 0x001fc800078e000a */
[----:B---3--:R-:W-:Y:S01]  /*5790*/  FMUL R25, R6, R7 ;  /* 0x0000000706197220 */ /* 0x008fe20000400000 */
[----:B------:R-:W-:-:S05]  /*57a0*/  IMAD.WIDE R6, R21, 0x4, R26 ;  /* 0x0000000415067825 */ /* 0x000fca00078e021a */
[----:B------:R0:W-:Y:S04]  /*57b0*/  ST.E desc[UR36][R6.64], R25 ;  /* 0x0000001906007985 */ /* 0x0001e8000c101924 */
[----:B------:R-:W2:Y:S01]  /*57c0*/  LDG.E R14, desc[UR36][R10.64] ;  /* 0x000000240a0e7981 */ /* 0x000ea2000c1e1900 */
[----:B------:R-:W-:-:S04]  /*57d0*/  FADD R21, R25, R25 ;  /* 0x0000001919157221 */ /* 0x000fc80000000000 */
[----:B--2---:R-:W-:-:S05]  /*57e0*/  FADD R33, R14, -R21 ;  /* 0x800000150e217221 */ /* 0x004fca0000000000 */
[----:B------:R2:W-:Y:S04]  /*57f0*/  STG.E desc[UR36][R10.64], R33 ;  /* 0x000000210a007986 */ /* 0x0005e8000c101924 */
[----:B------:R-:W0:Y:S04]  /*5800*/  LD.E R9, desc[UR36][R8.64+0x4] ;  /* 0x0000042408097980 */ /* 0x000e28000c101900 */
[----:B------:R-:W0:Y:S01]  /*5810*/  LD.E R14, desc[UR36][R4.64] ;  /* 0x00000024040e7980 */ /* 0x000e22000c101900 */
[----:B------:R-:W-:-:S04]  /*5820*/  IADD3 R21, P1, PT, R12, R15, RZ ;  /* 0x0000000f0c157210 */ /* 0x000fc80007f3e0ff */
[----:B------:R-:W-:Y:S02]  /*5830*/  IADD3.X R34, PT, PT, RZ, RZ, RZ, P1, !PT ;  /* 0x000000ffff227210 */ /* 0x000fe40000ffe4ff */
[----:B-1----:R-:W-:-:S04]  /*5840*/  LEA R20, P1, R21, UR4, 0x2 ;  /* 0x0000000415147c11 */ /* 0x002fc8000f8210ff */
[----:B------:R-:W-:Y:S01]  /*5850*/  LEA.HI.X R21, R21, UR5, R34, 0x2, P1 ;  /* 0x0000000515157c11 */ /* 0x000fe200088f1422 */
[----:B0-----:R-:W-:-:S05]  /*5860*/  FMUL R25, R14, R9 ;  /* 0x000000090e197220 */ /* 0x001fca0000400000 */
[----:B------:R0:W-:Y:S04]  /*5870*/  ST.E desc[UR36][R6.64+0x4], R25 ;  /* 0x0000041906007985 */ /* 0x0001e8000c101924 */
[----:B------:R-:W3:Y:S01]  /*5880*/  LDG.E R14, desc[UR36][R20.64+0x4] ;  /* 0x00000424140e7981 */ /* 0x000ee2000c1e1900 */
[----:B--2---:R-:W-:Y:S01]  /*5890*/  FADD R11, R25, R25 ;  /* 0x00000019190b7221 */ /* 0x004fe20000000000 */
[----:B------:R-:W-:-:S03]  /*58a0*/  IADD3 R15, PT, PT, R15, 0x2, RZ ;  /* 0x000000020f0f7810 */ /* 0x000fc60007ffe0ff */
[----:B---3--:R-:W-:-:S05]  /*58b0*/  FADD R11, R14, -R11 ;  /* 0x8000000b0e0b7221 */ /* 0x008fca0000000000 */
[----:B------:R0:W-:Y:S02]  /*58c0*/  STG.E desc[UR36][R20.64+0x4], R11 ;  /* 0x0000040b14007986 */ /* 0x0001e4000c101924 */
.L_x_135:
[----:B------:R-:W-:Y:S05]  /*58d0*/  BSYNC.RECONVERGENT B2 ;  /* 0x0000000000027941 */ /* 0x000fea0003800200 */
.L_x_134:
[----:B------:R-:W-:Y:S05]  /*58e0*/  @P2 BRA `(.L_x_131) ;  /* 0x00000000003c2947 */ /* 0x000fea0003800000 */
[----:B--2---:R-:W-:Y:S01]  /*58f0*/  IADD3 R10, PT, PT, R15, -R2, RZ ;  /* 0x800000020f0a7210 */ /* 0x004fe20007ffe0ff */
[----:B------:R-:W2:Y:S01]  /*5900*/  LD.E R4, desc[UR36][R4.64] ;  /* 0x0000002404047980 */ /* 0x000ea2000c101900 */
[----:B------:R-:W1:Y:S03]  /*5910*/  LDC.64 R8, c[0x0][0x380] ;  /* 0x0000e000ff087b82 */ /* 0x000e660000000a00 */
[----:B0-----:R-:W-:-:S06]  /*5920*/  IMAD.WIDE R6, R10, 0x4, R28 ;  /* 0x000000040a067825 */ /* 0x001fcc00078e021c */
[----:B------:R-:W2:Y:S01]  /*5930*/  LD.E R7, desc[UR36][R6.64] ;  /* 0x0000002406077980 */ /* 0x000ea2000c101900 */
[----:B------:R-:W-:Y:S02]  /*5940*/  IADD3 R11, PT, PT, R13, R10, RZ ;  /* 0x0000000a0d0b7210 */ /* 0x000fe40007ffe0ff */
[----:B------:R-:W-:-:S03]  /*5950*/  IADD3 R15, PT, PT, R12, R15, RZ ;  /* 0x0000000f0c0f7210 */ /* 0x000fc60007ffe0ff */
[----:B------:R-:W-:-:S04]  /*5960*/  IMAD.WIDE R10, R11, 0x4, R26 ;  /* 0x000000040b0a7825 */ /* 0x000fc800078e021a */
[----:B-1----:R-:W-:-:S04]  /*5970*/  IMAD.WIDE.U32 R8, R15, 0x4, R8 ;  /* 0x000000040f087825 */ /* 0x002fc800078e0008 */
[----:B--2---:R-:W-:-:S05]  /*5980*/  FMUL R13, R4, R7 ;  /* 0x00000007040d7220 */ /* 0x004fca0000400000 */
[----:B------:R1:W-:Y:S04]  /*5990*/  ST.E desc[UR36][R10.64], R13 ;  /* 0x0000000d0a007985 */ /* 0x0003e8000c101924 */
[----:B------:R-:W2:Y:S01]  /*59a0*/  LDG.E R12, desc[UR36][R8.64] ;  /* 0x00000024080c7981 */ /* 0x000ea2000c1e1900 */
[----:B------:R-:W-:-:S04]  /*59b0*/  FADD R15, R13, R13 ;  /* 0x0000000d0d0f7221 */ /* 0x000fc80000000000 */
[----:B--2---:R-:W-:-:S05]  /*59c0*/  FADD R15, R12, -R15 ;  /* 0x8000000f0c0f7221 */ /* 0x004fca0000000000 */
[----:B------:R1:W-:Y:S02]  /*59d0*/  STG.E desc[UR36][R8.64], R15 ;  /* 0x0000000f08007986 */ /* 0x0003e4000c101924 */
.L_x_131:
[----:B------:R-:W-:Y:S05]  /*59e0*/  BSYNC.RECONVERGENT B1 ;  /* 0x0000000000017941 */ /* 0x000fea0003800200 */
.L_x_130:
[----:B------:R-:W-:Y:S05]  /*59f0*/  @P0 BRA `(.L_x_136) ;  /* 0xfffffff000c80947 */ /* 0x000fea000383ffff */
.L_x_126:
[----:B------:R-:W-:Y:S05]  /*5a00*/  BSYNC.RECONVERGENT B0 ;  /* 0x0000000000007941 */ /* 0x000fea0003800200 */
.L_x_125:
[----:B------:R-:W-:Y:S02]  /*5a10*/  MOV R24, 0x8 ;  /* 0x0000000800187802 */ /* 0x000fe40000000f00 */
[----:B------:R-:W-:Y:S02]  /*5a20*/  MOV R4, R28 ;  /* 0x0000001c00047202 */ /* 0x000fe40000000f00 */
[----:B0-2---:R0:W2:Y:S01]  /*5a30*/  LDC.64 R6, c[0x4][R24] ;  /* 0x0100000018067b82 */ /* 0x0050a20000000a00 */
[----:B------:R-:W-:-:S07]  /*5a40*/  MOV R5, R29 ;  /* 0x0000001d00057202 */ /* 0x000fce0000000f00 */
[----:B------:R-:W-:-:S07]  /*5a50*/  LEPC R20, `(.L_x_137) ;  /* 0x000000001014794e */ /* 0x000fce0000000000 */
[----:B012---:R-:W-:Y:S05]  /*5a60*/  CALL.ABS.NOINC R6 ;  /* 0x0000000006007343 */ /* 0x007fea0003c00000 */
.L_x_137:
[----:B------:R0:W1:Y:S01]  /*5a70*/  LDC.64 R6, c[0x4][R24] ;  /* 0x0100000018067b82 */ /* 0x0000620000000a00 */
[----:B------:R-:W-:Y:S01]  /*5a80*/  IMAD.MOV.U32 R4, RZ, RZ, R26 ;  /* 0x000000ffff047224 */ /* 0x000fe200078e001a */
[----:B------:R-:W-:-:S07]  /*5a90*/  MOV R5, R27 ;  /* 0x0000001b00057202 */ /* 0x000fce0000000f00 */
[----:B------:R-:W-:-:S07]  /*5aa0*/  LEPC R20, `(.L_x_138) ;  /* 0x000000001014794e */ /* 0x000fce0000000000 */
[----:B01----:R-:W-:Y:S05]  /*5ab0*/  CALL.ABS.NOINC R6 ;  /* 0x0000000006007343 */ /* 0x003fea0003c00000 */
.L_x_138:
[----:B------:R-:W0:Y:S01]  /*5ac0*/  LDC.64 R24, c[0x4][R24] ;  /* 0x0100000018187b82 */ /* 0x000e220000000a00 */
[----:B------:R-:W-:Y:S02]  /*5ad0*/  MOV R4, R16 ;  /* 0x0000001000047202 */ /* 0x000fe40000000f00 */
[----:B------:R-:W-:-:S07]  /*5ae0*/  MOV R5, R17 ;  /* 0x0000001100057202 */ /* 0x000fce0000000f00 */
[----:B------:R-:W-:-:S07]  /*5af0*/  LEPC R20, `(.L_x_139) ;  /* 0x000000001014794e */ /* 0x000fce0000000000 */
[----:B0-----:R-:W-:Y:S05]  /*5b00*/  CALL.ABS.NOINC R24 ;  /* 0x0000000018007343 */ /* 0x001fea0003c00000 */
.L_x_139:
[----:B------:R-:W0:Y:S01]  /*5b10*/  LDCU UR4, c[0x0][0x38c] ;  /* 0x00007180ff0477ac */ /* 0x000e220008000800 */
[----:B------:R-:W-:Y:S02]  /*5b20*/  IADD3 R2, PT, PT, R2, 0x1, RZ ;  /* 0x0000000102027810 */ /* 0x000fe40007ffe0ff */
[----:B------:R-:W-:Y:S02]  /*5b30*/  IADD3 R22, PT, PT, R22, 0x1, RZ ;  /* 0x0000000116167810 */ /* 0x000fe40007ffe0ff */
[----:B------:R-:W-:Y:S02]  /*5b40*/  IADD3 R19, PT, PT, R19, 0x1, RZ ;  /* 0x0000000113137810 */ /* 0x000fe40007ffe0ff */
[----:B------:R-:W-:Y:S02]  /*5b50*/  IADD3 R18, PT, PT, R18, 0x1, RZ ;  /* 0x0000000112127810 */ /* 0x000fe40007ffe0ff */
[----:B------:R-:W-:Y:S02]  /*5b60*/  IADD3 R23, PT, PT, R23, -0x1, RZ ;  /* 0xffffffff17177810 */ /* 0x000fe40007ffe0ff */
[----:B0-----:R-:W-:-:S13]  /*5b70*/  ISETP.NE.AND P0, PT, R2, UR4, PT ;  /* 0x0000000402007c0c */ /* 0x001fda000bf05270 */
[----:B------:R-:W-:Y:S05]  /*5b80*/  @P0 BRA `(.L_x_140) ;  /* 0xffffffa4005c0947 */ /* 0x000fea000383ffff */
[----:B------:R-:W-:Y:S05]  /*5b90*/  EXIT ;  /* 0x000000000000794d */ /* 0x000fea0003800000 */
        .weak           $__internal_0_$__cuda_sm20_sqrt_rn_f32_slowpath
        .type           $__internal_0_$__cuda_sm20_sqrt_rn_f32_slowpath,@function
        .size           $__internal_0_$__cuda_sm20_sqrt_rn_f32_slowpath,($__internal_1_$__cuda_sm3x_div_rn_noftz_f32_slowpath - $__internal_0_$__cuda_sm20_sqrt_rn_f32_slowpath)
$__internal_0_$__cuda_sm20_sqrt_rn_f32_slowpath:
[----:B------:R-:W-:-:S13]  /*5ba0*/  LOP3.LUT P3, RZ, R0, 0x7fffffff, RZ, 0xc0, !PT ;  /* 0x7fffffff00ff7812 */ /* 0x000fda000786c0ff */
[----:B------:R-:W-:Y:S01]  /*5bb0*/  @!P3 MOV R4, R0 ;  /* 0x000000000004b202 */ /* 0x000fe20000000f00 */
[----:B------:R-:W-:Y:S06]  /*5bc0*/  @!P3 BRA `(.L_x_141) ;  /* 0x000000000040b947 */ /* 0x000fec0003800000 */
[----:B------:R-:W-:-:S13]  /*5bd0*/  FSETP.GEU.FTZ.AND P3, PT, R0, RZ, PT ;  /* 0x000000ff0000720b */ /* 0x000fda0003f7e000 */
[----:B------:R-:W-:Y:S01]  /*5be0*/  @!P3 MOV R4, 0x7fffffff ;  /* 0x7fffffff0004b802 */ /* 0x000fe20000000f00 */
[----:B------:R-:W-:Y:S06]  /*5bf0*/  @!P3 BRA `(.L_x_141) ;  /* 0x000000000034b947 */ /* 0x000fec0003800000 */
[----:B------:R-:W-:-:S13]  /*5c00*/  FSETP.GTU.FTZ.AND P3, PT, |R0|, +INF , PT ;  /* 0x7f8000000000780b */ /* 0x000fda0003f7c200 */
[----:B------:R-:W-:Y:S01]  /*5c10*/  @P3 FADD.FTZ R4, R0, 1 ;  /* 0x3f80000000043421 */ /* 0x000fe20000010000 */
[----:B------:R-:W-:Y:S06]  /*5c20*/  @P3 BRA `(.L_x_141) ;  /* 0x0000000000283947 */ /* 0x000fec0003800000 */
[----:B------:R-:W-:-:S13]  /*5c30*/  FSETP.NEU.FTZ.AND P3, PT, |R0|, +INF , PT ;  /* 0x7f8000000000780b */ /* 0x000fda0003f7d200 */
[----:B------:R-:W-:-:S04]  /*5c40*/  @P3 FFMA R5, R0, 1.84467440737095516160e+19, RZ ;  /* 0x5f80000000053823 */ /* 0x000fc800000000ff */
[----:B------:R-:W0:Y:S02]  /*5c50*/  @P3 MUFU.RSQ R4, R5 ;  /* 0x0000000500043308 */ /* 0x000e240000001400 */
[----:B0-----:R-:W-:Y:S01]  /*5c60*/  @P3 FMUL.FTZ R12, R5, R4 ;  /* 0x00000004050c3220 */ /* 0x001fe20000410000 */
[----:B------:R-:W-:Y:S01]  /*5c70*/  @P3 FMUL.FTZ R9, R4, 0.5 ;  /* 0x3f00000004093820 */ /* 0x000fe20000410000 */
[----:B------:R-:W-:Y:S02]  /*5c80*/  @!P3 IMAD.MOV.U32 R4, RZ, RZ, R0 ;  /* 0x000000ffff04b224 */ /* 0x000fe400078e0000 */
[----:B------:R-:W-:-:S04]  /*5c90*/  @P3 FADD.FTZ R7, -R12, -RZ ;  /* 0x800000ff0c073221 */ /* 0x000fc80000010100 */
[----:B------:R-:W-:-:S04]  /*5ca0*/  @P3 FFMA R7, R12, R7, R5 ;  /* 0x000000070c073223 */ /* 0x000fc80000000005 */
[----:B------:R-:W-:-:S04]  /*5cb0*/  @P3 FFMA R7, R7, R9, R12 ;  /* 0x0000000907073223 */ /* 0x000fc8000000000c */
[----:B------:R-:W-:-:S07]  /*5cc0*/  @P3 FMUL.FTZ R4, R7, 2.3283064365386962891e-10 ;  /* 0x2f80000007043820 */ /* 0x000fce0000410000 */
.L_x_141:
[----:B------:R-:W-:Y:S01]  /*5cd0*/  HFMA2 R5, -RZ, RZ, 0, 0 ;  /* 0x00000000ff057431 */ /* 0x000fe200000001ff */
[----:B------:R-:W-:Y:S02]  /*5ce0*/  MOV R0, R4 ;  /* 0x0000000400007202 */ /* 0x000fe40000000f00 */
[----:B------:R-:W-:-:S04]  /*5cf0*/  MOV R4, R11 ;  /* 0x0000000b00047202 */ /* 0x000fc80000000f00 */
[----:B------:R-:W-:Y:S05]  /*5d00*/  RET.REL.NODEC R4 `(_Z14householder_qrPfii) ;  /* 0xffffffa004bc7950 */ /* 0x000fea0003c3ffff */
        .weak           $__internal_1_$__cuda_sm3x_div_rn_noftz_f32_slowpath
        .type           $__internal_1_$__cuda_sm3x_div_rn_noftz_f32_slowpath,@function
        .size           $__internal_1_$__cuda_sm3x_div_rn_noftz_f32_slowpath,(.L_x_155 - $__internal_1_$__cuda_sm3x_div_rn_noftz_f32_slowpath)
$__internal_1_$__cuda_sm3x_div_rn_noftz_f32_slowpath:
[----:B------:R-:W-:Y:S01]  /*5d10*/  SHF.R.U32.HI R8, RZ, 0x17, R3 ;  /* 0x00000017ff087819 */ /* 0x000fe20000011603 */
[----:B------:R-:W-:Y:S01]  /*5d20*/  BSSY.RECONVERGENT B2, `(.L_x_142) ;  /* 0x0000063000027945 */ /* 0x000fe20003800200 */
[----:B------:R-:W-:Y:S02]  /*5d30*/  SHF.R.U32.HI R15, RZ, 0x17, R0 ;  /* 0x00000017ff0f7819 */ /* 0x000fe40000011600 */
[----:B------:R-:W-:Y:S02]  /*5d40*/  LOP3.LUT R8, R8, 0xff, RZ, 0xc0, !PT ;  /* 0x000000ff08087812 */ /* 0x000fe400078ec0ff */
[----:B------:R-:W-:Y:S02]  /*5d50*/  LOP3.LUT R15, R15, 0xff, RZ, 0xc0, !PT ;  /* 0x000000ff0f0f7812 */ /* 0x000fe400078ec0ff */
[----:B------:R-:W-:Y:S02]  /*5d60*/  IADD3 R20, PT, PT, R8, -0x1, RZ ;  /* 0xffffffff08147810 */ /* 0x000fe40007ffe0ff */
[----:B------:R-:W-:-:S02]  /*5d70*/  IADD3 R14, PT, PT, R15, -0x1, RZ ;  /* 0xffffffff0f0e7810 */ /* 0x000fc40007ffe0ff */
[----:B------:R-:W-:Y:S02]  /*5d80*/  ISETP.GT.U32.AND P0, PT, R20, 0xfd, PT ;  /* 0x000000fd1400780c */ /* 0x000fe40003f04070 */
[----:B------:R-:W-:Y:S02]  /*5d90*/  MOV R13, R3 ;  /* 0x00000003000d7202 */ /* 0x000fe40000000f00 */
[----:B------:R-:W-:-:S13]  /*5da0*/  ISETP.GT.U32.OR P0, PT, R14, 0xfd, P0 ;  /* 0x000000fd0e00780c */ /* 0x000fda0000704470 */
[----:B------:R-:W-:Y:S01]  /*5db0*/  @!P0 MOV R9, RZ ;  /* 0x000000ff00098202 */ /* 0x000fe20000000f00 */
[----:B------:R-:W-:Y:S06]  /*5dc0*/  @!P0 BRA `(.L_x_143) ;  /* 0x00000000005c8947 */ /* 0x000fec0003800000 */
[----:B------:R-:W-:Y:S02]  /*5dd0*/  FSETP.GTU.FTZ.AND P0, PT, |R0|, +INF , PT ;  /* 0x7f8000000000780b */ /* 0x000fe40003f1c200 */
[----:B------:R-:W-:-:S04]  /*5de0*/  FSETP.GTU.FTZ.AND P2, PT, |R3|, +INF , PT ;  /* 0x7f8000000300780b */ /* 0x000fc80003f5c200 */
[----:B------:R-:W-:-:S13]  /*5df0*/  PLOP3.LUT P0, PT, P0, P2, PT, 0xf8, 0x8f ;  /* 0x00000000008f781c */ /* 0x000fda0000705f70 */
[----:B------:R-:W-:Y:S05]  /*5e00*/  @P0 BRA `(.L_x_144) ;  /* 0x00000004004c0947 */ /* 0x000fea0003800000 */
[----:B------:R-:W-:-:S13]  /*5e10*/  LOP3.LUT P0, RZ, R13, 0x7fffffff, R0, 0xc8, !PT ;  /* 0x7fffffff0dff7812 */ /* 0x000fda000780c800 */
[----:B------:R-:W-:Y:S05]  /*5e20*/  @!P0 BRA `(.L_x_145) ;  /* 0x00000004003c8947 */ /* 0x000fea0003800000 */
[C---:B------:R-:W-:Y:S02]  /*5e30*/  FSETP.NEU.FTZ.AND P2, PT, |R0|.reuse, +INF , PT ;  /* 0x7f8000000000780b */ /* 0x040fe40003f5d200 */
[----:B------:R-:W-:Y:S02]  /*5e40*/  FSETP.NEU.FTZ.AND P3, PT, |R3|, +INF , PT ;  /* 0x7f8000000300780b */ /* 0x000fe40003f7d200 */
[----:B------:R-:W-:-:S11]  /*5e50*/  FSETP.NEU.FTZ.AND P0, PT, |R0|, +INF , PT ;  /* 0x7f8000000000780b */ /* 0x000fd60003f1d200 */
[----:B------:R-:W-:Y:S05]  /*5e60*/  @!P3 BRA !P2, `(.L_x_145) ;  /* 0x00000004002cb947 */ /* 0x000fea0005000000 */
[----:B------:R-:W-:-:S04]  /*5e70*/  LOP3.LUT P2, RZ, R0, 0x7fffffff, RZ, 0xc0, !PT ;  /* 0x7fffffff00ff7812 */ /* 0x000fc8000784c0ff */
[----:B------:R-:W-:-:S13]  /*5e80*/  PLOP3.LUT P2, PT, P3, P2, PT, 0x2f, 0xf2 ;  /* 0x0000000000f2781c */ /* 0x000fda0001f44577 */
[----:B------:R-:W-:Y:S05]  /*5e90*/  @P2 BRA `(.L_x_146) ;  /* 0x0000000400182947 */ /* 0x000fea0003800000 */
[----:B------:R-:W-:-:S04]  /*5ea0*/  LOP3.LUT P2, RZ, R13, 0x7fffffff, RZ, 0xc0, !PT ;  /* 0x7fffffff0dff7812 */ /* 0x000fc8000784c0ff */
[----:B------:R-:W-:-:S13]  /*5eb0*/  PLOP3.LUT P0, PT, P0, P2, PT, 0x2f, 0xf2 ;  /* 0x0000000000f2781c */ /* 0x000fda0000704577 */
[----:B------:R-:W-:Y:S05]  /*5ec0*/  @P0 BRA `(.L_x_147) ;  /* 0x0000000400000947 */ /* 0x000fea0003800000 */
[----:B------:R-:W-:Y:S02]  /*5ed0*/  ISETP.GE.AND P0, PT, R14, RZ, PT ;  /* 0x000000ff0e00720c */ /* 0x000fe40003f06270 */
[----:B------:R-:W-:-:S11]  /*5ee0*/  ISETP.GE.AND P2, PT, R20, RZ, PT ;  /* 0x000000ff1400720c */ /* 0x000fd60003f46270 */
[----:B------:R-:W-:Y:S01]  /*5ef0*/  @P0 MOV R9, RZ ;  /* 0x000000ff00090202 */ /* 0x000fe20000000f00 */
[----:B------:R-:W-:Y:S01]  /*5f00*/  @!P0 FFMA R0, R0, 1.84467440737095516160e+19, RZ ;  /* 0x5f80000000008823 */ /* 0x000fe200000000ff */
[----:B------:R-:W-:Y:S01]  /*5f10*/  @!P0 MOV R9, 0xffffffc0 ;  /* 0xffffffc000098802 */ /* 0x000fe20000000f00 */
[----:B------:R-:W-:-:S03]  /*5f20*/  @!P2 FFMA R13, R3, 1.84467440737095516160e+19, RZ ;  /* 0x5f800000030da823 */ /* 0x000fc600000000ff */
[----:B------:R-:W-:-:S07]  /*5f30*/  @!P2 IADD3 R9, PT, PT, R9, 0x40, RZ ;  /* 0x000000400909a810 */ /* 0x000fce0007ffe0ff */
.L_x_143:
[----:B------:R-:W-:Y:S01]  /*5f40*/  LEA R14, R8, 0xc0800000, 0x17 ;  /* 0xc0800000080e7811 */ /* 0x000fe200078eb8ff */
[----:B------:R-:W-:Y:S01]  /*5f50*/  BSSY.RECONVERGENT B3, `(.L_x_148) ;  /* 0x0000036000037945 */ /* 0x000fe20003800200 */
[----:B------:R-:W-:-:S03]  /*5f60*/  IADD3 R15, PT, PT, R15, -0x7f, RZ ;  /* 0xffffff810f0f7810 */ /* 0x000fc60007ffe0ff */
[----:B------:R-:W-:Y:S02]  /*5f70*/  IMAD.IADD R20, R13, 0x1, -R14 ;  /* 0x000000010d147824 */ /* 0x000fe400078e0a0e */
[C---:B------:R-:W-:Y:S02]  /*5f80*/  IMAD R0, R15.reuse, -0x800000, R0 ;  /* 0xff8000000f007824 */ /* 0x040fe400078e0200 */
[----:B------:R0:W1:Y:S01]  /*5f90*/  MUFU.RCP R14, R20 ;  /* 0x00000014000e7308 */ /* 0x0000620000001000 */
[----:B------:R-:W-:Y:S01]  /*5fa0*/  FADD.FTZ R13, -R20, -RZ ;  /* 0x800000ff140d7221 */ /* 0x000fe20000010100 */
[----:B0-----:R-:W-:-:S04]  /*5fb0*/  IADD3 R20, PT, PT, R15, 0x7f, -R8 ;  /* 0x0000007f0f147810 */ /* 0x001fc80007ffe808 */
[----:B------:R-:W-:Y:S01]  /*5fc0*/  IADD3 R20, PT, PT, R20, R9, RZ ;  /* 0x0000000914147210 */ /* 0x000fe20007ffe0ff */
[----:B-1----:R-:W-:-:S04]  /*5fd0*/  FFMA R21, R14, R13, 1 ;  /* 0x3f8000000e157423 */ /* 0x002fc8000000000d */
[----:B------:R-:W-:-:S04]  /*5fe0*/  FFMA R14, R14, R21, R14 ;  /* 0x000000150e0e7223 */ /* 0x000fc8000000000e */
[----:B------:R-:W-:-:S04]  /*5ff0*/  FFMA R21, R0, R14, RZ ;  /* 0x0000000e00157223 */ /* 0x000fc800000000ff */
[----:B------:R-:W-:-:S04]  /*6000*/  FFMA R28, R13, R21, R0 ;  /* 0x000000150d1c7223 */ /* 0x000fc80000000000 */
[----:B------:R-:W-:-:S04]  /*6010*/  FFMA R21, R14, R28, R21 ;  /* 0x0000001c0e157223 */ /* 0x000fc80000000015 */
[----:B------:R-:W-:-:S04]  /*6020*/  FFMA R0, R13, R21, R0 ;  /* 0x000000150d007223 */ /* 0x000fc80000000000 */
[----:B------:R-:W-:-:S05]  /*6030*/  FFMA R13, R14, R0, R21 ;  /* 0x000000000e0d7223 */ /* 0x000fca0000000015 */
[----:B------:R-:W-:-:S04]  /*6040*/  SHF.R.U32.HI R8, RZ, 0x17, R13 ;  /* 0x00000017ff087819 */ /* 0x000fc8000001160d */
[----:B------:R-:W-:-:S04]  /*6050*/  LOP3.LUT R8, R8, 0xff, RZ, 0xc0, !PT ;  /* 0x000000ff08087812 */ /* 0x000fc800078ec0ff */
[----:B------:R-:W-:-:S04]  /*6060*/  IADD3 R8, PT, PT, R8, R20, RZ ;  /* 0x0000001408087210 */ /* 0x000fc80007ffe0ff */
[----:B------:R-:W-:-:S04]  /*6070*/  IADD3 R9, PT, PT, R8, -0x1, RZ ;  /* 0xffffffff08097810 */ /* 0x000fc80007ffe0ff */
[----:B------:R-:W-:-:S13]  /*6080*/  ISETP.GE.U32.AND P0, PT, R9, 0xfe, PT ;  /* 0x000000fe0900780c */ /* 0x000fda0003f06070 */
[----:B------:R-:W-:Y:S05]  /*6090*/  @!P0 BRA `(.L_x_149) ;  /* 0x0000000000808947 */ /* 0x000fea0003800000 */
[----:B------:R-:W-:-:S13]  /*60a0*/  ISETP.GT.AND P0, PT, R8, 0xfe, PT ;  /* 0x000000fe0800780c */ /* 0x000fda0003f04270 */
[----:B------:R-:W-:Y:S05]  /*60b0*/  @P0 BRA `(.L_x_150) ;  /* 0x00000000006c0947 */ /* 0x000fea0003800000 */
[----:B------:R-:W-:-:S13]  /*60c0*/  ISETP.GE.AND P0, PT, R8, 0x1, PT ;  /* 0x000000010800780c */ /* 0x000fda0003f06270 */
[----:B------:R-:W-:Y:S05]  /*60d0*/  @P0 BRA `(.L_x_151) ;  /* 0x0000000000740947 */ /* 0x000fea0003800000 */
[----:B------:R-:W-:Y:S02]  /*60e0*/  ISETP.GE.AND P0, PT, R8, -0x18, PT ;  /* 0xffffffe80800780c */ /* 0x000fe40003f06270 */
[----:B------:R-:W-:-:S11]  /*60f0*/  LOP3.LUT R13, R13, 0x80000000, RZ, 0xc0, !PT ;  /* 0x800000000d0d7812 */ /* 0x000fd600078ec0ff */
[----:B------:R-:W-:Y:S05]  /*6100*/  @!P0 BRA `(.L_x_151) ;  /* 0x0000000000688947 */ /* 0x000fea0003800000 */
[-CC-:B------:R-:W-:Y:S01]  /*6110*/  FFMA.RZ R9, R14, R0.reuse, R21.reuse ;  /* 0x000000000e097223 */ /* 0x180fe2000000c015 */
[C---:B------:R-:W-:Y:S02]  /*6120*/  ISETP.NE.AND P3, PT, R8.reuse, RZ, PT ;  /* 0x000000ff0800720c */ /* 0x040fe40003f65270 */
[----:B------:R-:W-:Y:S02]  /*6130*/  ISETP.NE.AND P2, PT, R8, RZ, PT ;  /* 0x000000ff0800720c */ /* 0x000fe40003f45270 */
[----:B------:R-:W-:Y:S01]  /*6140*/  LOP3.LUT R15, R9, 0x7fffff, RZ, 0xc0, !PT ;  /* 0x007fffff090f7812 */ /* 0x000fe200078ec0ff */
[CCC-:B------:R-:W-:Y:S01]  /*6150*/  FFMA.RP R9, R14.reuse, R0.reuse, R21.reuse ;  /* 0x000000000e097223 */ /* 0x1c0fe20000008015 */
[----:B------:R-:W-:Y:S01]  /*6160*/  FFMA.RM R0, R14, R0, R21 ;  /* 0x000000000e007223 */ /* 0x000fe20000004015 */
[----:B------:R-:W-:Y:S02]  /*6170*/  IADD3 R14, PT, PT, R8, 0x20, RZ ;  /* 0x00000020080e7810 */ /* 0x000fe40007ffe0ff */
[----:B------:R-:W-:-:S02]  /*6180*/  LOP3.LUT R15, R15, 0x800000, RZ, 0xfc, !PT ;  /* 0x008000000f0f7812 */ /* 0x000fc400078efcff */
[----:B------:R-:W-:Y:S02]  /*6190*/  IADD3 R8, PT, PT, -R8, RZ, RZ ;  /* 0x000000ff08087210 */ /* 0x000fe40007ffe1ff */
[----:B------:R-:W-:Y:S02]  /*61a0*/  SHF.L.U32 R14, R15, R14, RZ ;  /* 0x0000000e0f0e7219 */ /* 0x000fe400000006ff */
[----:B------:R-:W-:Y:S02]  /*61b0*/  FSETP.NEU.FTZ.AND P0, PT, R9, R0, PT ;  /* 0x000000000900720b */ /* 0x000fe40003f1d000 */
[----:B------:R-:W-:Y:S02]  /*61c0*/  SEL R0, R8, RZ, P3 ;  /* 0x000000ff08007207 */ /* 0x000fe40001800000 */
[----:B------:R-:W-:Y:S02]  /*61d0*/  ISETP.NE.AND P2, PT, R14, RZ, P2 ;  /* 0x000000ff0e00720c */ /* 0x000fe40001745270 */
[----:B------:R-:W-:-:S02]  /*61e0*/  SHF.R.U32.HI R0, RZ, R0, R15 ;  /* 0x00000000ff007219 */ /* 0x000fc4000001160f */
[----:B------:R-:W-:Y:S02]  /*61f0*/  PLOP3.LUT P0, PT, P0, P2, PT, 0xf8, 0x8f ;  /* 0x00000000008f781c */ /* 0x000fe40000705f70 */
[----:B------:R-:W-:Y:S02]  /*6200*/  SHF.R.U32.HI R9, RZ, 0x1, R0 ;  /* 0x00000001ff097819 */ /* 0x000fe40000011600 */
[----:B------:R-:W-:-:S04]  /*6210*/  SEL R8, RZ, 0x1, !P0 ;  /* 0x00000001ff087807 */ /* 0x000fc80004000000 */
[----:B------:R-:W-:-:S04]  /*6220*/  LOP3.LUT R15, R8, 0x1, R9, 0xf8, !PT ;  /* 0x00000001080f7812 */ /* 0x000fc800078ef809 */
[----:B------:R-:W-:-:S04]  /*6230*/  LOP3.LUT R0, R15, R0, RZ, 0xc0, !PT ;  /* 0x000000000f007212 */ /* 0x000fc800078ec0ff */
[----:B------:R-:W-:-:S04]  /*6240*/  IADD3 R0, PT, PT, R9, R0, RZ ;  /* 0x0000000009007210 */ /* 0x000fc80007ffe0ff */
[----:B------:R-:W-:Y:S01]  /*6250*/  LOP3.LUT R13, R0, R13, RZ, 0xfc, !PT ;  /* 0x0000000d000d7212 */ /* 0x000fe200078efcff */
[----:B------:R-:W-:Y:S06]  /*6260*/  BRA `(.L_x_151) ;  /* 0x0000000000107947 */ /* 0x000fec0003800000 */
.L_x_150:
[----:B------:R-:W-:-:S04]  /*6270*/  LOP3.LUT R13, R13, 0x80000000, RZ, 0xc0, !PT ;  /* 0x800000000d0d7812 */ /* 0x000fc800078ec0ff */
[----:B------:R-:W-:Y:S01]  /*6280*/  LOP3.LUT R13, R13, 0x7f800000, RZ, 0xfc, !PT ;  /* 0x7f8000000d0d7812 */ /* 0x000fe200078efcff */
[----:B------:R-:W-:Y:S06]  /*6290*/  BRA `(.L_x_151) ;  /* 0x0000000000047947 */ /* 0x000fec0003800000 */
.L_x_149:
[----:B------:R-:W-:-:S07]  /*62a0*/  LEA R13, R20, R13, 0x17 ;  /* 0x0000000d140d7211 */ /* 0x000fce00078eb8ff */
.L_x_151:
[----:B------:R-:W-:Y:S05]  /*62b0*/  BSYNC.RECONVERGENT B3 ;  /* 0x0000000000037941 */ /* 0x000fea0003800200 */
.L_x_148:
[----:B------:R-:W-:Y:S05]  /*62c0*/  BRA `(.L_x_152) ;  /* 0x0000000000207947 */ /* 0x000fea0003800000 */
.L_x_147:
[----:B------:R-:W-:-:S04]  /*62d0*/  LOP3.LUT R13, R13, 0x80000000, R0, 0x48, !PT ;  /* 0x800000000d0d7812 */ /* 0x000fc800078e4800 */
[----:B------:R-:W-:Y:S01]  /*62e0*/  LOP3.LUT R13, R13, 0x7f800000, RZ, 0xfc, !PT ;  /* 0x7f8000000d0d7812 */ /* 0x000fe200078efcff */
[----:B------:R-:W-:Y:S06]  /*62f0*/  BRA `(.L_x_152) ;  /* 0x0000000000147947 */ /* 0x000fec0003800000 */
.L_x_146:
[----:B------:R-:W-:Y:S01]  /*6300*/  LOP3.LUT R13, R13, 0x80000000, R0, 0x48, !PT ;  /* 0x800000000d0d7812 */ /* 0x000fe200078e4800 */
[----:B------:R-:W-:Y:S06]  /*6310*/  BRA `(.L_x_152) ;  /* 0x00000000000c7947 */ /* 0x000fec0003800000 */
.L_x_145:
[----:B------:R-:W0:Y:S01]  /*6320*/  MUFU.RSQ R13, -QNAN ;  /* 0xffc00000000d7908 */ /* 0x000e220000001400 */
[----:B------:R-:W-:Y:S05]  /*6330*/  BRA `(.L_x_152) ;  /* 0x0000000000047947 */ /* 0x000fea0003800000 */
.L_x_144:
[----:B------:R-:W-:-:S07]  /*6340*/  FADD.FTZ R13, R0, R3 ;  /* 0x00000003000d7221 */ /* 0x000fce0000010000 */
.L_x_152:
[----:B------:R-:W-:Y:S05]  /*6350*/  BSYNC.RECONVERGENT B2 ;  /* 0x0000000000027941 */ /* 0x000fea0003800200 */
.L_x_142:
[----:B------:R-:W-:Y:S01]  /*6360*/  HFMA2 R9, -RZ, RZ, 0, 0 ;  /* 0x00000000ff097431 */ /* 0x000fe200000001ff */
[----:B------:R-:W-:-:S04]  /*6370*/  MOV R8, R12 ;  /* 0x0000000c00087202 */ /* 0x000fc80000000f00 */
[----:B0-----:R-:W-:Y:S05]  /*6380*/  RET.REL.NODEC R8 `(_Z14householder_qrPfii) ;  /* 0xffffff9c081c7950 */ /* 0x001fea0003c3ffff */
.L_x_153:
        /* <DEDUP_REMOVED lines=15> */
.L_x_155:


//--------------------- .nv.shared.reserved.0     --------------------------
	.section	.nv.shared.reserved.0,"aw",@nobits
	.weak		__nv_reservedSMEM_offset_0_alias
	.size		__nv_reservedSMEM_offset_0_alias, 0, 64
	.other		__nv_reservedSMEM_offset_0_alias,@"STO_CUDA_RESERVED_SHARED STV_DEFAULT"
__nv_reservedSMEM_offset_0_alias:
	.zero		0
	.zero		64


//--------------------- .nv.constant0._Z11cpy_to_smemPfii --------------------------
	.section	.nv.constant0._Z11cpy_to_smemPfii,"a",@progbits
	.sectionflags	@""
	.align	4
.nv.constant0._Z11cpy_to_smemPfii:
	.zero		912


//--------------------- .nv.constant0._Z14householder_qrPfii --------------------------
	.section	.nv.constant0._Z14householder_qrPfii,"a",@progbits
	.sectionflags	@""
	.align	4
.nv.constant0._Z14householder_qrPfii:
	.zero		912


//--------------------- SYMBOLS --------------------------

	.type		.nv.reservedSmem.offset0,@object
	.size		.nv.reservedSmem.offset0,0x4
	.type		malloc,@function
	.type		free,@function
